//
// Generated by NVIDIA NVVM Compiler
//
// Compiler Build ID: CL-36424714
// Cuda compilation tools, release 13.0, V13.0.88
// Based on NVVM 20.0.0
//

.version 9.0
.target sm_100
.address_size 64

	// .globl	_Z24hpsi1_rt_stencil_kern_v1iPKdS0_S0_S0_PK7double2PS1_iiiiiiPKiS6_S6_
.const .align 8 .b8 _C_const[96];
.const .align 8 .b8 _D_const[49152];

.visible .entry _Z24hpsi1_rt_stencil_kern_v1iPKdS0_S0_S0_PK7double2PS1_iiiiiiPKiS6_S6_(
	.param .u32 _Z24hpsi1_rt_stencil_kern_v1iPKdS0_S0_S0_PK7double2PS1_iiiiiiPKiS6_S6__param_0,
	.param .u64 .ptr .align 1 _Z24hpsi1_rt_stencil_kern_v1iPKdS0_S0_S0_PK7double2PS1_iiiiiiPKiS6_S6__param_1,
	.param .u64 .ptr .align 1 _Z24hpsi1_rt_stencil_kern_v1iPKdS0_S0_S0_PK7double2PS1_iiiiiiPKiS6_S6__param_2,
	.param .u64 .ptr .align 1 _Z24hpsi1_rt_stencil_kern_v1iPKdS0_S0_S0_PK7double2PS1_iiiiiiPKiS6_S6__param_3,
	.param .u64 .ptr .align 1 _Z24hpsi1_rt_stencil_kern_v1iPKdS0_S0_S0_PK7double2PS1_iiiiiiPKiS6_S6__param_4,
	.param .u64 .ptr .align 1 _Z24hpsi1_rt_stencil_kern_v1iPKdS0_S0_S0_PK7double2PS1_iiiiiiPKiS6_S6__param_5,
	.param .u64 .ptr .align 1 _Z24hpsi1_rt_stencil_kern_v1iPKdS0_S0_S0_PK7double2PS1_iiiiiiPKiS6_S6__param_6,
	.param .u32 _Z24hpsi1_rt_stencil_kern_v1iPKdS0_S0_S0_PK7double2PS1_iiiiiiPKiS6_S6__param_7,
	.param .u32 _Z24hpsi1_rt_stencil_kern_v1iPKdS0_S0_S0_PK7double2PS1_iiiiiiPKiS6_S6__param_8,
	.param .u32 _Z24hpsi1_rt_stencil_kern_v1iPKdS0_S0_S0_PK7double2PS1_iiiiiiPKiS6_S6__param_9,
	.param .u32 _Z24hpsi1_rt_stencil_kern_v1iPKdS0_S0_S0_PK7double2PS1_iiiiiiPKiS6_S6__param_10,
	.param .u32 _Z24hpsi1_rt_stencil_kern_v1iPKdS0_S0_S0_PK7double2PS1_iiiiiiPKiS6_S6__param_11,
	.param .u32 _Z24hpsi1_rt_stencil_kern_v1iPKdS0_S0_S0_PK7double2PS1_iiiiiiPKiS6_S6__param_12,
	.param .u64 .ptr .align 1 _Z24hpsi1_rt_stencil_kern_v1iPKdS0_S0_S0_PK7double2PS1_iiiiiiPKiS6_S6__param_13,
	.param .u64 .ptr .align 1 _Z24hpsi1_rt_stencil_kern_v1iPKdS0_S0_S0_PK7double2PS1_iiiiiiPKiS6_S6__param_14,
	.param .u64 .ptr .align 1 _Z24hpsi1_rt_stencil_kern_v1iPKdS0_S0_S0_PK7double2PS1_iiiiiiPKiS6_S6__param_15
)
{
	.reg .pred 	%p<6>;
	.reg .b32 	%r<156>;
	.reg .b64 	%rd<84>;
	.reg .b64 	%fd<182>;

	ld.param.u32 	%r77, [_Z24hpsi1_rt_stencil_kern_v1iPKdS0_S0_S0_PK7double2PS1_iiiiiiPKiS6_S6__param_0];
	ld.param.u64 	%rd6, [_Z24hpsi1_rt_stencil_kern_v1iPKdS0_S0_S0_PK7double2PS1_iiiiiiPKiS6_S6__param_1];
	ld.param.u64 	%rd7, [_Z24hpsi1_rt_stencil_kern_v1iPKdS0_S0_S0_PK7double2PS1_iiiiiiPKiS6_S6__param_2];
	ld.param.u64 	%rd8, [_Z24hpsi1_rt_stencil_kern_v1iPKdS0_S0_S0_PK7double2PS1_iiiiiiPKiS6_S6__param_5];
	ld.param.u64 	%rd9, [_Z24hpsi1_rt_stencil_kern_v1iPKdS0_S0_S0_PK7double2PS1_iiiiiiPKiS6_S6__param_6];
	ld.param.u32 	%r71, [_Z24hpsi1_rt_stencil_kern_v1iPKdS0_S0_S0_PK7double2PS1_iiiiiiPKiS6_S6__param_7];
	ld.param.u32 	%r72, [_Z24hpsi1_rt_stencil_kern_v1iPKdS0_S0_S0_PK7double2PS1_iiiiiiPKiS6_S6__param_8];
	ld.param.u32 	%r73, [_Z24hpsi1_rt_stencil_kern_v1iPKdS0_S0_S0_PK7double2PS1_iiiiiiPKiS6_S6__param_9];
	ld.param.u32 	%r148, [_Z24hpsi1_rt_stencil_kern_v1iPKdS0_S0_S0_PK7double2PS1_iiiiiiPKiS6_S6__param_10];
	ld.param.u32 	%r75, [_Z24hpsi1_rt_stencil_kern_v1iPKdS0_S0_S0_PK7double2PS1_iiiiiiPKiS6_S6__param_11];
	ld.param.u32 	%r76, [_Z24hpsi1_rt_stencil_kern_v1iPKdS0_S0_S0_PK7double2PS1_iiiiiiPKiS6_S6__param_12];
	ld.param.u64 	%rd10, [_Z24hpsi1_rt_stencil_kern_v1iPKdS0_S0_S0_PK7double2PS1_iiiiiiPKiS6_S6__param_13];
	ld.param.u64 	%rd11, [_Z24hpsi1_rt_stencil_kern_v1iPKdS0_S0_S0_PK7double2PS1_iiiiiiPKiS6_S6__param_14];
	ld.param.u64 	%rd12, [_Z24hpsi1_rt_stencil_kern_v1iPKdS0_S0_S0_PK7double2PS1_iiiiiiPKiS6_S6__param_15];
	mov.u32 	%r1, %ctaid.y;
	setp.ge.s32 	%p1, %r1, %r77;
	@%p1 bra 	$L__BB0_4;
	cvta.to.global.u64 	%rd1, %rd8;
	mov.u32 	%r78, %tid.x;
	mov.u32 	%r79, %ntid.x;
	mov.u32 	%r80, %ctaid.x;
	mad.lo.s32 	%r81, %r79, %r80, %r78;
	div.s32 	%r3, %r81, %r76;
	mul.lo.s32 	%r82, %r3, %r76;
	sub.s32 	%r2, %r81, %r82;
	setp.ge.s32 	%p2, %r3, %r75;
	setp.lt.s32 	%p3, %r148, 1;
	or.pred  	%p4, %p2, %p3;
	@%p4 bra 	$L__BB0_4;
	mul.lo.s32 	%r83, %r71, %r1;
	mul.lo.s32 	%r84, %r83, %r72;
	mul.lo.s32 	%r85, %r84, %r73;
	mul.wide.s32 	%rd13, %r85, 16;
	add.s64 	%rd2, %rd1, %rd13;
	cvta.to.global.u64 	%rd3, %rd10;
	ld.const.f64 	%fd1, [_C_const+64];
	add.s32 	%r86, %r76, %r2;
	add.s32 	%r87, %r86, 1;
	cvta.to.global.u64 	%rd14, %rd12;
	mul.wide.s32 	%rd15, %r87, 4;
	add.s64 	%rd16, %rd14, %rd15;
	ld.global.nc.u32 	%r88, [%rd16];
	ld.global.nc.u32 	%r89, [%rd16+-8];
	ld.global.nc.u32 	%r90, [%rd16+4];
	ld.global.nc.u32 	%r91, [%rd16+-12];
	ld.global.nc.u32 	%r92, [%rd16+8];
	ld.global.nc.u32 	%r93, [%rd16+-16];
	ld.const.f64 	%fd2, [_C_const+88];
	ld.global.nc.u32 	%r94, [%rd16+12];
	ld.global.nc.u32 	%r95, [%rd16+-20];
	mul.lo.s32 	%r96, %r1, 12;
	mul.wide.u32 	%rd17, %r96, 8;
	mov.u64 	%rd18, _D_const;
	add.s64 	%rd19, %rd18, %rd17;
	ld.const.f64 	%fd3, [%rd19+64];
	ld.const.f64 	%fd4, [%rd19+72];
	ld.const.f64 	%fd5, [%rd19+80];
	ld.const.f64 	%fd6, [%rd19+88];
	ld.const.f64 	%fd7, [_C_const+32];
	add.s32 	%r97, %r75, %r3;
	add.s32 	%r98, %r97, 1;
	cvta.to.global.u64 	%rd20, %rd11;
	mul.wide.s32 	%rd21, %r98, 4;
	add.s64 	%rd22, %rd20, %rd21;
	ld.global.nc.u32 	%r99, [%rd22];
	ld.global.nc.u32 	%r100, [%rd22+-8];
	ld.const.f64 	%fd8, [_C_const+40];
	ld.global.nc.u32 	%r101, [%rd22+4];
	ld.global.nc.u32 	%r102, [%rd22+-12];
	ld.const.f64 	%fd9, [_C_const+48];
	ld.global.nc.u32 	%r103, [%rd22+8];
	ld.global.nc.u32 	%r104, [%rd22+-16];
	ld.const.f64 	%fd10, [_C_const+56];
	ld.global.nc.u32 	%r105, [%rd22+12];
	ld.global.nc.u32 	%r106, [%rd22+-20];
	ld.const.f64 	%fd11, [%rd19+32];
	ld.const.f64 	%fd12, [%rd19+40];
	ld.const.f64 	%fd13, [%rd19+48];
	ld.const.f64 	%fd14, [%rd19+56];
	ld.const.f64 	%fd15, [_C_const+8];
	ld.const.f64 	%fd16, [_C_const+16];
	ld.const.f64 	%fd17, [_C_const+24];
	ld.const.f64 	%fd18, [%rd19];
	ld.const.f64 	%fd19, [%rd19+8];
	ld.const.f64 	%fd20, [%rd19+16];
	ld.const.f64 	%fd21, [%rd19+24];
	cvta.to.global.u64 	%rd23, %rd6;
	mul.wide.u32 	%rd24, %r1, 8;
	add.s64 	%rd25, %rd23, %rd24;
	ld.global.nc.f64 	%fd22, [%rd25];
	mad.lo.s32 	%r155, %r3, %r76, %r2;
	mul.lo.s32 	%r5, %r76, %r75;
	mul.lo.s32 	%r107, %r3, %r73;
	add.s32 	%r154, %r88, %r107;
	mul.lo.s32 	%r7, %r73, %r72;
	add.s32 	%r153, %r89, %r107;
	add.s32 	%r152, %r90, %r107;
	add.s32 	%r151, %r91, %r107;
	add.s32 	%r150, %r92, %r107;
	add.s32 	%r149, %r148, -1;
	neg.s32 	%r147, %r148;
	mad.lo.s32 	%r146, %r106, %r73, %r2;
	mad.lo.s32 	%r145, %r105, %r73, %r2;
	mad.lo.s32 	%r144, %r104, %r73, %r2;
	mad.lo.s32 	%r143, %r103, %r73, %r2;
	mad.lo.s32 	%r142, %r102, %r73, %r2;
	mad.lo.s32 	%r141, %r101, %r73, %r2;
	mad.lo.s32 	%r140, %r100, %r73, %r2;
	mad.lo.s32 	%r139, %r99, %r73, %r2;
	mul.lo.s32 	%r108, %r1, %r72;
	mad.lo.s32 	%r109, %r108, %r71, %r3;
	mad.lo.s32 	%r138, %r73, %r109, %r2;
	add.s32 	%r137, %r2, %r107;
	add.s32 	%r136, %r95, %r107;
	add.s32 	%r135, %r94, %r107;
	add.s32 	%r134, %r93, %r107;
	cvta.to.global.u64 	%rd4, %rd7;
	cvta.to.global.u64 	%rd5, %rd9;
	ld.const.f64 	%fd35, [_C_const+72];
	ld.const.f64 	%fd46, [_C_const+80];
	ld.const.f64 	%fd127, [_C_const];
$L__BB0_3:
	mul.wide.s32 	%rd26, %r149, 4;
	add.s64 	%rd27, %rd3, %rd26;
	mul.wide.s32 	%rd28, %r154, 16;
	add.s64 	%rd29, %rd2, %rd28;
	ld.global.nc.v2.f64 	{%fd23, %fd24}, [%rd29];
	mul.wide.s32 	%rd30, %r153, 16;
	add.s64 	%rd31, %rd2, %rd30;
	ld.global.nc.v2.f64 	{%fd25, %fd26}, [%rd31];
	add.f64 	%fd27, %fd23, %fd25;
	add.f64 	%fd28, %fd24, %fd26;
	mul.wide.s32 	%rd32, %r152, 16;
	add.s64 	%rd33, %rd2, %rd32;
	ld.global.nc.v2.f64 	{%fd29, %fd30}, [%rd33];
	mul.wide.s32 	%rd34, %r151, 16;
	add.s64 	%rd35, %rd2, %rd34;
	ld.global.nc.v2.f64 	{%fd31, %fd32}, [%rd35];
	add.f64 	%fd33, %fd29, %fd31;
	add.f64 	%fd34, %fd30, %fd32;
	mul.f64 	%fd36, %fd35, %fd33;
	mul.f64 	%fd37, %fd35, %fd34;
	fma.rn.f64 	%fd38, %fd1, %fd27, %fd36;
	fma.rn.f64 	%fd39, %fd1, %fd28, %fd37;
	mul.wide.s32 	%rd36, %r150, 16;
	add.s64 	%rd37, %rd2, %rd36;
	ld.global.nc.v2.f64 	{%fd40, %fd41}, [%rd37];
	mul.wide.s32 	%rd38, %r134, 16;
	add.s64 	%rd39, %rd2, %rd38;
	ld.global.nc.v2.f64 	{%fd42, %fd43}, [%rd39];
	add.f64 	%fd44, %fd40, %fd42;
	add.f64 	%fd45, %fd41, %fd43;
	fma.rn.f64 	%fd47, %fd46, %fd44, %fd38;
	fma.rn.f64 	%fd48, %fd46, %fd45, %fd39;
	mul.wide.s32 	%rd40, %r135, 16;
	add.s64 	%rd41, %rd2, %rd40;
	ld.global.nc.v2.f64 	{%fd49, %fd50}, [%rd41];
	mul.wide.s32 	%rd42, %r136, 16;
	add.s64 	%rd43, %rd2, %rd42;
	ld.global.nc.v2.f64 	{%fd51, %fd52}, [%rd43];
	add.f64 	%fd53, %fd49, %fd51;
	add.f64 	%fd54, %fd50, %fd52;
	fma.rn.f64 	%fd55, %fd2, %fd53, %fd47;
	fma.rn.f64 	%fd56, %fd2, %fd54, %fd48;
	sub.f64 	%fd57, %fd23, %fd25;
	sub.f64 	%fd58, %fd24, %fd26;
	sub.f64 	%fd59, %fd29, %fd31;
	sub.f64 	%fd60, %fd30, %fd32;
	mul.f64 	%fd61, %fd4, %fd59;
	mul.f64 	%fd62, %fd4, %fd60;
	fma.rn.f64 	%fd63, %fd3, %fd57, %fd61;
	fma.rn.f64 	%fd64, %fd3, %fd58, %fd62;
	sub.f64 	%fd65, %fd40, %fd42;
	sub.f64 	%fd66, %fd41, %fd43;
	fma.rn.f64 	%fd67, %fd5, %fd65, %fd63;
	fma.rn.f64 	%fd68, %fd5, %fd66, %fd64;
	sub.f64 	%fd69, %fd49, %fd51;
	sub.f64 	%fd70, %fd50, %fd52;
	fma.rn.f64 	%fd71, %fd6, %fd69, %fd67;
	fma.rn.f64 	%fd72, %fd6, %fd70, %fd68;
	mul.wide.s32 	%rd44, %r139, 16;
	add.s64 	%rd45, %rd2, %rd44;
	ld.global.nc.v2.f64 	{%fd73, %fd74}, [%rd45];
	mul.wide.s32 	%rd46, %r140, 16;
	add.s64 	%rd47, %rd2, %rd46;
	ld.global.nc.v2.f64 	{%fd75, %fd76}, [%rd47];
	add.f64 	%fd77, %fd73, %fd75;
	add.f64 	%fd78, %fd74, %fd76;
	fma.rn.f64 	%fd79, %fd7, %fd77, %fd55;
	fma.rn.f64 	%fd80, %fd7, %fd78, %fd56;
	mul.wide.s32 	%rd48, %r141, 16;
	add.s64 	%rd49, %rd2, %rd48;
	ld.global.nc.v2.f64 	{%fd81, %fd82}, [%rd49];
	mul.wide.s32 	%rd50, %r142, 16;
	add.s64 	%rd51, %rd2, %rd50;
	ld.global.nc.v2.f64 	{%fd83, %fd84}, [%rd51];
	add.f64 	%fd85, %fd81, %fd83;
	add.f64 	%fd86, %fd82, %fd84;
	fma.rn.f64 	%fd87, %fd8, %fd85, %fd79;
	fma.rn.f64 	%fd88, %fd8, %fd86, %fd80;
	mul.wide.s32 	%rd52, %r143, 16;
	add.s64 	%rd53, %rd2, %rd52;
	ld.global.nc.v2.f64 	{%fd89, %fd90}, [%rd53];
	mul.wide.s32 	%rd54, %r144, 16;
	add.s64 	%rd55, %rd2, %rd54;
	ld.global.nc.v2.f64 	{%fd91, %fd92}, [%rd55];
	add.f64 	%fd93, %fd89, %fd91;
	add.f64 	%fd94, %fd90, %fd92;
	fma.rn.f64 	%fd95, %fd9, %fd93, %fd87;
	fma.rn.f64 	%fd96, %fd9, %fd94, %fd88;
	mul.wide.s32 	%rd56, %r145, 16;
	add.s64 	%rd57, %rd2, %rd56;
	ld.global.nc.v2.f64 	{%fd97, %fd98}, [%rd57];
	mul.wide.s32 	%rd58, %r146, 16;
	add.s64 	%rd59, %rd2, %rd58;
	ld.global.nc.v2.f64 	{%fd99, %fd100}, [%rd59];
	add.f64 	%fd101, %fd97, %fd99;
	add.f64 	%fd102, %fd98, %fd100;
	fma.rn.f64 	%fd103, %fd10, %fd101, %fd95;
	fma.rn.f64 	%fd104, %fd10, %fd102, %fd96;
	sub.f64 	%fd105, %fd73, %fd75;
	sub.f64 	%fd106, %fd74, %fd76;
	fma.rn.f64 	%fd107, %fd11, %fd105, %fd71;
	fma.rn.f64 	%fd108, %fd11, %fd106, %fd72;
	sub.f64 	%fd109, %fd81, %fd83;
	sub.f64 	%fd110, %fd82, %fd84;
	fma.rn.f64 	%fd111, %fd12, %fd109, %fd107;
	fma.rn.f64 	%fd112, %fd12, %fd110, %fd108;
	sub.f64 	%fd113, %fd89, %fd91;
	sub.f64 	%fd114, %fd90, %fd92;
	fma.rn.f64 	%fd115, %fd13, %fd113, %fd111;
	fma.rn.f64 	%fd116, %fd13, %fd114, %fd112;
	sub.f64 	%fd117, %fd97, %fd99;
	sub.f64 	%fd118, %fd98, %fd100;
	fma.rn.f64 	%fd119, %fd14, %fd117, %fd115;
	fma.rn.f64 	%fd120, %fd14, %fd118, %fd116;
	mul.wide.u32 	%rd60, %r148, 4;
	add.s64 	%rd61, %rd3, %rd60;
	ld.global.nc.u32 	%r110, [%rd61+4];
	mad.lo.s32 	%r111, %r110, %r72, %r3;
	mad.lo.s32 	%r112, %r111, %r73, %r2;
	mul.wide.s32 	%rd62, %r112, 16;
	add.s64 	%rd63, %rd2, %rd62;
	ld.global.nc.v2.f64 	{%fd121, %fd122}, [%rd63];
	ld.global.nc.u32 	%r113, [%rd27];
	mad.lo.s32 	%r114, %r113, %r72, %r3;
	mad.lo.s32 	%r115, %r114, %r73, %r2;
	mul.wide.s32 	%rd64, %r115, 16;
	add.s64 	%rd65, %rd2, %rd64;
	ld.global.nc.v2.f64 	{%fd123, %fd124}, [%rd65];
	add.f64 	%fd125, %fd121, %fd123;
	add.f64 	%fd126, %fd122, %fd124;
	fma.rn.f64 	%fd128, %fd127, %fd125, %fd103;
	fma.rn.f64 	%fd129, %fd127, %fd126, %fd104;
	ld.global.nc.u32 	%r116, [%rd27+12];
	mad.lo.s32 	%r117, %r116, %r72, %r3;
	mad.lo.s32 	%r118, %r117, %r73, %r2;
	mul.wide.s32 	%rd66, %r118, 16;
	add.s64 	%rd67, %rd2, %rd66;
	ld.global.nc.v2.f64 	{%fd130, %fd131}, [%rd67];
	ld.global.nc.u32 	%r119, [%rd27+-4];
	mad.lo.s32 	%r120, %r119, %r72, %r3;
	mad.lo.s32 	%r121, %r120, %r73, %r2;
	mul.wide.s32 	%rd68, %r121, 16;
	add.s64 	%rd69, %rd2, %rd68;
	ld.global.nc.v2.f64 	{%fd132, %fd133}, [%rd69];
	add.f64 	%fd134, %fd130, %fd132;
	add.f64 	%fd135, %fd131, %fd133;
	fma.rn.f64 	%fd136, %fd15, %fd134, %fd128;
	fma.rn.f64 	%fd137, %fd15, %fd135, %fd129;
	ld.global.nc.u32 	%r122, [%rd27+16];
	mad.lo.s32 	%r123, %r122, %r72, %r3;
	mad.lo.s32 	%r124, %r123, %r73, %r2;
	mul.wide.s32 	%rd70, %r124, 16;
	add.s64 	%rd71, %rd2, %rd70;
	ld.global.nc.v2.f64 	{%fd138, %fd139}, [%rd71];
	ld.global.nc.u32 	%r125, [%rd27+-8];
	mad.lo.s32 	%r126, %r125, %r72, %r3;
	mad.lo.s32 	%r127, %r126, %r73, %r2;
	mul.wide.s32 	%rd72, %r127, 16;
	add.s64 	%rd73, %rd2, %rd72;
	ld.global.nc.v2.f64 	{%fd140, %fd141}, [%rd73];
	add.f64 	%fd142, %fd138, %fd140;
	add.f64 	%fd143, %fd139, %fd141;
	fma.rn.f64 	%fd144, %fd16, %fd142, %fd136;
	fma.rn.f64 	%fd145, %fd16, %fd143, %fd137;
	ld.global.nc.u32 	%r128, [%rd27+20];
	mad.lo.s32 	%r129, %r128, %r72, %r3;
	mad.lo.s32 	%r130, %r129, %r73, %r2;
	mul.wide.s32 	%rd74, %r130, 16;
	add.s64 	%rd75, %rd2, %rd74;
	ld.global.nc.v2.f64 	{%fd146, %fd147}, [%rd75];
	ld.global.nc.u32 	%r131, [%rd27+-12];
	mad.lo.s32 	%r132, %r131, %r72, %r3;
	mad.lo.s32 	%r133, %r132, %r73, %r2;
	mul.wide.s32 	%rd76, %r133, 16;
	add.s64 	%rd77, %rd2, %rd76;
	ld.global.nc.v2.f64 	{%fd148, %fd149}, [%rd77];
	add.f64 	%fd150, %fd146, %fd148;
	add.f64 	%fd151, %fd147, %fd149;
	fma.rn.f64 	%fd152, %fd17, %fd150, %fd144;
	fma.rn.f64 	%fd153, %fd17, %fd151, %fd145;
	sub.f64 	%fd154, %fd121, %fd123;
	sub.f64 	%fd155, %fd122, %fd124;
	fma.rn.f64 	%fd156, %fd18, %fd154, %fd119;
	fma.rn.f64 	%fd157, %fd18, %fd155, %fd120;
	sub.f64 	%fd158, %fd130, %fd132;
	sub.f64 	%fd159, %fd131, %fd133;
	fma.rn.f64 	%fd160, %fd19, %fd158, %fd156;
	fma.rn.f64 	%fd161, %fd19, %fd159, %fd157;
	sub.f64 	%fd162, %fd138, %fd140;
	sub.f64 	%fd163, %fd139, %fd141;
	fma.rn.f64 	%fd164, %fd20, %fd162, %fd160;
	fma.rn.f64 	%fd165, %fd20, %fd163, %fd161;
	sub.f64 	%fd166, %fd146, %fd148;
	sub.f64 	%fd167, %fd147, %fd149;
	fma.rn.f64 	%fd168, %fd21, %fd166, %fd164;
	fma.rn.f64 	%fd169, %fd21, %fd167, %fd165;
	mul.wide.s32 	%rd78, %r155, 8;
	add.s64 	%rd79, %rd4, %rd78;
	ld.global.nc.f64 	%fd170, [%rd79];
	add.f64 	%fd171, %fd170, %fd22;
	mul.wide.s32 	%rd80, %r137, 16;
	add.s64 	%rd81, %rd2, %rd80;
	ld.global.nc.v2.f64 	{%fd172, %fd173}, [%rd81];
	mul.f64 	%fd174, %fd171, %fd172;
	mul.f64 	%fd175, %fd171, %fd173;
	mul.f64 	%fd176, %fd152, 0d3FE0000000000000;
	mul.f64 	%fd177, %fd153, 0d3FE0000000000000;
	sub.f64 	%fd178, %fd174, %fd176;
	sub.f64 	%fd179, %fd175, %fd177;
	add.f64 	%fd180, %fd169, %fd178;
	sub.f64 	%fd181, %fd179, %fd168;
	mul.wide.s32 	%rd82, %r138, 16;
	add.s64 	%rd83, %rd5, %rd82;
	st.global.v2.f64 	[%rd83], {%fd180, %fd181};
	add.s32 	%r155, %r155, %r5;
	add.s32 	%r154, %r154, %r7;
	add.s32 	%r153, %r153, %r7;
	add.s32 	%r152, %r152, %r7;
	add.s32 	%r151, %r151, %r7;
	add.s32 	%r150, %r150, %r7;
	add.s32 	%r149, %r149, 1;
	add.s32 	%r148, %r148, 1;
	add.s32 	%r147, %r147, 1;
	setp.ne.s32 	%p5, %r147, 0;
	add.s32 	%r146, %r146, %r7;
	add.s32 	%r145, %r145, %r7;
	add.s32 	%r144, %r144, %r7;
	add.s32 	%r143, %r143, %r7;
	add.s32 	%r142, %r142, %r7;
	add.s32 	%r141, %r141, %r7;
	add.s32 	%r140, %r140, %r7;
	add.s32 	%r139, %r139, %r7;
	add.s32 	%r138, %r138, %r7;
	add.s32 	%r137, %r137, %r7;
	add.s32 	%r136, %r136, %r7;
	add.s32 	%r135, %r135, %r7;
	add.s32 	%r134, %r134, %r7;
	@%p5 bra 	$L__BB0_3;
$L__BB0_4:
	ret;

}


// ===== COMPILED SASS (sm_100) =====

	.target	sm_100

	.elftype	@"ET_EXEC"


//--------------------- .note.nv.tkinfo           --------------------------
	.section	.note.nv.tkinfo,"",@"SHT_NOTE"
	.sectionflags	@"SHF_NOTE_NV_TKINFO"
	.tkinfo
        /*0018*/ 	.word	0x00000002
        /*0030*/ 	.string	""
        /*0030*/ 	.string	"ptxas"
        /*0030*/ 	.string	"Cuda compilation tools, release 13.0, V13.0.88"
        /*0030*/ 	.string	"Build cuda_13.0.r13.0/compiler.36424714_0"
        /*0030*/ 	.string	"-arch sm_100 -m 64 "



//--------------------- .note.nv.cuinfo           --------------------------
	.section	.note.nv.cuinfo,"",@"SHT_NOTE"
	.sectionflags	@"SHF_NOTE_NV_CUINFO"
        /*0018*/ 	.short	0x0002
        /*001a*/ 	.short	0x0064
        /*001c*/ 	.short	0x0082
	.zero		2


//--------------------- .nv.info                  --------------------------
	.section	.nv.info,"",@"SHT_CUDA_INFO"
	.align	4


	//----- nvinfo : EIATTR_REGCOUNT
	.align		4
        /*0000*/ 	.byte	0x04, 0x2f
        /*0002*/ 	.short	(.L_3 - .L_2)
	.align		4
.L_2:
        /*0004*/ 	.word	index@(_Z24hpsi1_rt_stencil_kern_v1iPKdS0_S0_S0_PK7double2PS1_iiiiiiPKiS6_S6_)
        /*0008*/ 	.word	0x00000050


	//----- nvinfo : EIATTR_FRAME_SIZE
	.align		4
.L_3:
        /*000c*/ 	.byte	0x04, 0x11
        /*000e*/ 	.short	(.L_5 - .L_4)
	.align		4
.L_4:
        /*0010*/ 	.word	index@(_Z24hpsi1_rt_stencil_kern_v1iPKdS0_S0_S0_PK7double2PS1_iiiiiiPKiS6_S6_)
        /*0014*/ 	.word	0x00000000


	//----- nvinfo : EIATTR_MIN_STACK_SIZE
	.align		4
.L_5:
        /*0018*/ 	.byte	0x04, 0x12
        /*001a*/ 	.short	(.L_7 - .L_6)
	.align		4
.L_6:
        /*001c*/ 	.word	index@(_Z24hpsi1_rt_stencil_kern_v1iPKdS0_S0_S0_PK7double2PS1_iiiiiiPKiS6_S6_)
        /*0020*/ 	.word	0x00000000
.L_7:


//--------------------- .nv.compat                --------------------------
	.section	.nv.compat,"",@"SHT_CUDA_COMPAT_INFO"
	.align	4
        /*0000*/ 	.byte	0x02, 0x09, 0x00, 0x00, 0x02, 0x02, 0x01, 0x00, 0x02, 0x05, 0x05, 0x00, 0x03, 0x07, 0x01, 0x01
        /*0010*/ 	.byte	0x02, 0x03, 0x00, 0x00, 0x02, 0x06, 0x01, 0x00, 0x04, 0x0b, 0x08, 0x00, 0x01, 0x00, 0x00, 0x00
        /*0020*/ 	.byte	0x00, 0x00, 0x00, 0x00


//--------------------- .nv.info._Z24hpsi1_rt_stencil_kern_v1iPKdS0_S0_S0_PK7double2PS1_iiiiiiPKiS6_S6_ --------------------------
	.section	.nv.info._Z24hpsi1_rt_stencil_kern_v1iPKdS0_S0_S0_PK7double2PS1_iiiiiiPKiS6_S6_,"",@"SHT_CUDA_INFO"
	.sectionflags	@""
	.align	4


	//----- nvinfo : EIATTR_CUDA_API_VERSION
	.align		4
        /*0000*/ 	.byte	0x04, 0x37
        /*0002*/ 	.short	(.L_9 - .L_8)
.L_8:
        /*0004*/ 	.word	0x00000082


	//----- nvinfo : EIATTR_KPARAM_INFO
	.align		4
.L_9:
        /*0008*/ 	.byte	0x04, 0x17
        /*000a*/ 	.short	(.L_11 - .L_10)
.L_10:
        /*000c*/ 	.word	0x00000000
        /*0010*/ 	.short	0x000f
        /*0012*/ 	.short	0x0060
        /*0014*/ 	.byte	0x00, 0xf5, 0x21, 0x00


	//----- nvinfo : EIATTR_KPARAM_INFO
	.align		4
.L_11:
        /*0018*/ 	.byte	0x04, 0x17
        /*001a*/ 	.short	(.L_13 - .L_12)
.L_12:
        /*001c*/ 	.word	0x00000000
        /*0020*/ 	.short	0x000e
        /*0022*/ 	.short	0x0058
        /*0024*/ 	.byte	0x00, 0xf5, 0x21, 0x00


	//----- nvinfo : EIATTR_KPARAM_INFO
	.align		4
.L_13:
        /*0028*/ 	.byte	0x04, 0x17
        /*002a*/ 	.short	(.L_15 - .L_14)
.L_14:
        /*002c*/ 	.word	0x00000000
        /*0030*/ 	.short	0x000d
        /*0032*/ 	.short	0x0050
        /*0034*/ 	.byte	0x00, 0xf5, 0x21, 0x00


	//----- nvinfo : EIATTR_KPARAM_INFO
	.align		4
.L_15:
        /*0038*/ 	.byte	0x04, 0x17
        /*003a*/ 	.short	(.L_17 - .L_16)
.L_16:
        /*003c*/ 	.word	0x00000000
        /*0040*/ 	.short	0x000c
        /*0042*/ 	.short	0x004c
        /*0044*/ 	.byte	0x00, 0xf0, 0x11, 0x00


	//----- nvinfo : EIATTR_KPARAM_INFO
	.align		4
.L_17:
        /*0048*/ 	.byte	0x04, 0x17
        /*004a*/ 	.short	(.L_19 - .L_18)
.L_18:
        /*004c*/ 	.word	0x00000000
        /*0050*/ 	.short	0x000b
        /*0052*/ 	.short	0x0048
        /*0054*/ 	.byte	0x00, 0xf0, 0x11, 0x00


	//----- nvinfo : EIATTR_KPARAM_INFO
	.align		4
.L_19:
        /*0058*/ 	.byte	0x04, 0x17
        /*005a*/ 	.short	(.L_21 - .L_20)
.L_20:
        /*005c*/ 	.word	0x00000000
        /*0060*/ 	.short	0x000a
        /*0062*/ 	.short	0x0044
        /*0064*/ 	.byte	0x00, 0xf0, 0x11, 0x00


	//----- nvinfo : EIATTR_KPARAM_INFO
	.align		4
.L_21:
        /*0068*/ 	.byte	0x04, 0x17
        /*006a*/ 	.short	(.L_23 - .L_22)
.L_22:
        /*006c*/ 	.word	0x00000000
        /*0070*/ 	.short	0x0009
        /*0072*/ 	.short	0x0040
        /*0074*/ 	.byte	0x00, 0xf0, 0x11, 0x00


	//----- nvinfo : EIATTR_KPARAM_INFO
	.align		4
.L_23:
        /*0078*/ 	.byte	0x04, 0x17
        /*007a*/ 	.short	(.L_25 - .L_24)
.L_24:
        /*007c*/ 	.word	0x00000000
        /*0080*/ 	.short	0x0008
        /*0082*/ 	.short	0x003c
        /*0084*/ 	.byte	0x00, 0xf0, 0x11, 0x00


	//----- nvinfo : EIATTR_KPARAM_INFO
	.align		4
.L_25:
        /*0088*/ 	.byte	0x04, 0x17
        /*008a*/ 	.short	(.L_27 - .L_26)
.L_26:
        /*008c*/ 	.word	0x00000000
        /*0090*/ 	.short	0x0007
        /*0092*/ 	.short	0x0038
        /*0094*/ 	.byte	0x00, 0xf0, 0x11, 0x00


	//----- nvinfo : EIATTR_KPARAM_INFO
	.align		4
.L_27:
        /*0098*/ 	.byte	0x04, 0x17
        /*009a*/ 	.short	(.L_29 - .L_28)
.L_28:
        /*009c*/ 	.word	0x00000000
        /*00a0*/ 	.short	0x0006
        /*00a2*/ 	.short	0x0030
        /*00a4*/ 	.byte	0x00, 0xf5, 0x21, 0x00


	//----- nvinfo : EIATTR_KPARAM_INFO
	.align		4
.L_29:
        /*00a8*/ 	.byte	0x04, 0x17
        /*00aa*/ 	.short	(.L_31 - .L_30)
.L_30:
        /*00ac*/ 	.word	0x00000000
        /*00b0*/ 	.short	0x0005
        /*00b2*/ 	.short	0x0028
        /*00b4*/ 	.byte	0x00, 0xf5, 0x21, 0x00


	//----- nvinfo : EIATTR_KPARAM_INFO
	.align		4
.L_31:
        /*00b8*/ 	.byte	0x04, 0x17
        /*00ba*/ 	.short	(.L_33 - .L_32)
.L_32:
        /*00bc*/ 	.word	0x00000000
        /*00c0*/ 	.short	0x0004
        /*00c2*/ 	.short	0x0020
        /*00c4*/ 	.byte	0x00, 0xf5, 0x21, 0x00


	//----- nvinfo : EIATTR_KPARAM_INFO
	.align		4
.L_33:
        /*00c8*/ 	.byte	0x04, 0x17
        /*00ca*/ 	.short	(.L_35 - .L_34)
.L_34:
        /*00cc*/ 	.word	0x00000000
        /*00d0*/ 	.short	0x0003
        /*00d2*/ 	.short	0x0018
        /*00d4*/ 	.byte	0x00, 0xf5, 0x21, 0x00


	//----- nvinfo : EIATTR_KPARAM_INFO
	.align		4
.L_35:
        /*00d8*/ 	.byte	0x04, 0x17
        /*00da*/ 	.short	(.L_37 - .L_36)
.L_36:
        /*00dc*/ 	.word	0x00000000
        /*00e0*/ 	.short	0x0002
        /*00e2*/ 	.short	0x0010
        /*00e4*/ 	.byte	0x00, 0xf5, 0x21, 0x00


	//----- nvinfo : EIATTR_KPARAM_INFO
	.align		4
.L_37:
        /*00e8*/ 	.byte	0x04, 0x17
        /*00ea*/ 	.short	(.L_39 - .L_38)
.L_38:
        /*00ec*/ 	.word	0x00000000
        /*00f0*/ 	.short	0x0001
        /*00f2*/ 	.short	0x0008
        /*00f4*/ 	.byte	0x00, 0xf5, 0x21, 0x00


	//----- nvinfo : EIATTR_KPARAM_INFO
	.align		4
.L_39:
        /*00f8*/ 	.byte	0x04, 0x17
        /*00fa*/ 	.short	(.L_41 - .L_40)
.L_40:
        /*00fc*/ 	.word	0x00000000
        /*0100*/ 	.short	0x0000
        /*0102*/ 	.short	0x0000
        /*0104*/ 	.byte	0x00, 0xf0, 0x11, 0x00


	//----- nvinfo : EIATTR_SPARSE_MMA_MASK
	.align		4
.L_41:
        /*0108*/ 	.byte	0x03, 0x50
        /*010a*/ 	.short	0x0000


	//----- nvinfo : EIATTR_MAXREG_COUNT
	.align		4
        /*010c*/ 	.byte	0x03, 0x1b
        /*010e*/ 	.short	0x00ff


	//----- nvinfo : EIATTR_MERCURY_ISA_VERSION
	.align		4
        /*0110*/ 	.byte	0x03, 0x5f
        /*0112*/ 	.short	0x0101


	//----- nvinfo : EIATTR_VRC_CTA_INIT_COUNT
	.align		4
        /*0114*/ 	.byte	0x02, 0x4a
	.zero		1
	.zero		1


	//----- nvinfo : EIATTR_EXIT_INSTR_OFFSETS
	.align		4
        /*0118*/ 	.byte	0x04, 0x1c
        /*011a*/ 	.short	(.L_43 - .L_42)


	//   ....[0]....
.L_42:
        /*011c*/ 	.word	0x00000040


	//   ....[1]....
        /*0120*/ 	.word	0x00000290


	//   ....[2]....
        /*0124*/ 	.word	0x00001550


	//----- nvinfo : EIATTR_CBANK_PARAM_SIZE
	.align		4
.L_43:
        /*0128*/ 	.byte	0x03, 0x19
        /*012a*/ 	.short	0x0068


	//----- nvinfo : EIATTR_PARAM_CBANK
	.align		4
        /*012c*/ 	.byte	0x04, 0x0a
        /*012e*/ 	.short	(.L_45 - .L_44)
	.align		4
.L_44:
        /*0130*/ 	.word	index@(.nv.constant0._Z24hpsi1_rt_stencil_kern_v1iPKdS0_S0_S0_PK7double2PS1_iiiiiiPKiS6_S6_)
        /*0134*/ 	.short	0x0380
        /*0136*/ 	.short	0x0068


	//----- nvinfo : EIATTR_SW_WAR
	.align		4
.L_45:
        /*0138*/ 	.byte	0x04, 0x36
        /*013a*/ 	.short	(.L_47 - .L_46)
.L_46:
        /*013c*/ 	.word	0x00000008
.L_47:


//--------------------- .nv.callgraph             --------------------------
	.section	.nv.callgraph,"",@"SHT_CUDA_CALLGRAPH"
	.align	4
	.sectionentsize	8
	.align		4
        /*0000*/ 	.word	0x00000000
	.align		4
        /*0004*/ 	.word	0xffffffff
	.align		4
        /*0008*/ 	.word	0x00000000
	.align		4
        /*000c*/ 	.word	0xfffffffe
	.align		4
        /*0010*/ 	.word	0x00000000
	.align		4
        /*0014*/ 	.word	0xfffffffd
	.align		4
        /*0018*/ 	.word	0x00000000
	.align		4
        /*001c*/ 	.word	0xfffffffc


//--------------------- .nv.constant3             --------------------------
	.section	.nv.constant3,"a",@progbits
	.align	8
.nv.constant3:
	.type		_C_const,@object
	.size		_C_const,(_D_const - _C_const)
_C_const:
	.zero		96
	.type		_D_const,@object
	.size		_D_const,(.L_1 - _D_const)
_D_const:
	.zero		49152
.L_1:


//--------------------- .text._Z24hpsi1_rt_stencil_kern_v1iPKdS0_S0_S0_PK7double2PS1_iiiiiiPKiS6_S6_ --------------------------
	.section	.text._Z24hpsi1_rt_stencil_kern_v1iPKdS0_S0_S0_PK7double2PS1_iiiiiiPKiS6_S6_,"ax",@progbits
	.align	128
        .global         _Z24hpsi1_rt_stencil_kern_v1iPKdS0_S0_S0_PK7double2PS1_iiiiiiPKiS6_S6_
        .type           _Z24hpsi1_rt_stencil_kern_v1iPKdS0_S0_S0_PK7double2PS1_iiiiiiPKiS6_S6_,@function
        .size           _Z24hpsi1_rt_stencil_kern_v1iPKdS0_S0_S0_PK7double2PS1_iiiiiiPKiS6_S6_,(.L_x_2 - _Z24hpsi1_rt_stencil_kern_v1iPKdS0_S0_S0_PK7double2PS1_iiiiiiPKiS6_S6_)
        .other          _Z24hpsi1_rt_stencil_kern_v1iPKdS0_S0_S0_PK7double2PS1_iiiiiiPKiS6_S6_,@"STO_CUDA_ENTRY STV_DEFAULT"
_Z24hpsi1_rt_stencil_kern_v1iPKdS0_S0_S0_PK7double2PS1_iiiiiiPKiS6_S6_:
.text._Z24hpsi1_rt_stencil_kern_v1iPKdS0_S0_S0_PK7double2PS1_iiiiiiPKiS6_S6_:
[----:B------:R-:W-:Y:S01]  /*0000*/  LDC R1, c[0x0][0x37c] ;  /* 0x0000df00ff017b82 */ /* 0x000fe20000000800 */
[----:B------:R-:W0:Y:S01]  /*0010*/  S2R R21, SR_CTAID.Y ;  /* 0x0000000000157919 */ /* 0x000e220000002600 */
[----:B------:R-:W0:Y:S02]  /*0020*/  LDCU UR4, c[0x0][0x380] ;  /* 0x00007000ff0477ac */ /* 0x000e240008000800 */
[----:B0-----:R-:W-:-:S13]  /*0030*/  ISETP.GE.AND P0, PT, R21, UR4, PT ;  /* 0x0000000415007c0c */ /* 0x001fda000bf06270 */
[----:B------:R-:W-:Y:S05]  /*0040*/  @P0 EXIT ;  /* 0x000000000000094d */ /* 0x000fea0003800000 */
[----:B------:R-:W0:Y:S01]  /*0050*/  LDCU UR7, c[0x0][0x3cc] ;  /* 0x00007980ff0777ac */ /* 0x000e220008000800 */
[----:B------:R-:W1:Y:S01]  /*0060*/  S2R R4, SR_TID.X ;  /* 0x0000000000047919 */ /* 0x000e620000002100 */
[----:B------:R-:W1:Y:S01]  /*0070*/  LDCU UR4, c[0x0][0x360] ;  /* 0x00006c00ff0477ac */ /* 0x000e620008000800 */
[----:B------:R-:W1:Y:S01]  /*0080*/  S2R R5, SR_CTAID.X ;  /* 0x0000000000057919 */ /* 0x000e620000002500 */
[----:B------:R-:W2:Y:S01]  /*0090*/  LDCU UR14, c[0x0][0x3c8] ;  /* 0x00007900ff0e77ac */ /* 0x000ea20008000800 */
[----:B------:R-:W3:Y:S01]  /*00a0*/  LDCU UR5, c[0x0][0x3c4] ;  /* 0x00007880ff0577ac */ /* 0x000ee20008000800 */
[----:B0-----:R-:W-:-:S04]  /*00b0*/  IABS R7, UR7 ;  /* 0x0000000700077c13 */ /* 0x001fc80008000000 */
[----:B------:R-:W0:Y:S08]  /*00c0*/  I2F.RP R0, R7 ;  /* 0x0000000700007306 */ /* 0x000e300000209400 */
[----:B0-----:R-:W0:Y:S01]  /*00d0*/  MUFU.RCP R0, R0 ;  /* 0x0000000000007308 */ /* 0x001e220000001000 */
[----:B-1----:R-:W-:Y:S01]  /*00e0*/  IMAD R4, R5, UR4, R4 ;  /* 0x0000000405047c24 */ /* 0x002fe2000f8e0204 */
[----:B------:R-:W1:Y:S01]  /*00f0*/  LDCU UR4, c[0x0][0x3c4] ;  /* 0x00007880ff0477ac */ /* 0x000e620008000800 */
[----:B0-----:R-:W-:Y:S01]  /*0100*/  IADD3 R2, PT, PT, R0, 0xffffffe, RZ ;  /* 0x0ffffffe00027810 */ /* 0x001fe20007ffe0ff */
[----:B-1----:R-:W-:-:S04]  /*0110*/  UISETP.GE.AND UP0, UPT, UR4, 0x1, UPT ;  /* 0x000000010400788c */ /* 0x002fc8000bf06270 */
[----:B------:R0:W1:Y:S02]  /*0120*/  F2I.FTZ.U32.TRUNC.NTZ R3, R2 ;  /* 0x0000000200037305 */ /* 0x000064000021f000 */
[----:B0-----:R-:W-:Y:S01]  /*0130*/  HFMA2 R2, -RZ, RZ, 0, 0 ;  /* 0x00000000ff027431 */ /* 0x001fe200000001ff */
[----:B-1----:R-:W-:-:S05]  /*0140*/  IADD3 R6, PT, PT, RZ, -R3, RZ ;  /* 0x80000003ff067210 */ /* 0x002fca0007ffe0ff */
[----:B------:R-:W-:Y:S01]  /*0150*/  IMAD R5, R6, R7, RZ ;  /* 0x0000000706057224 */ /* 0x000fe200078e02ff */
[----:B------:R-:W-:-:S03]  /*0160*/  IABS R6, R4 ;  /* 0x0000000400067213 */ /* 0x000fc60000000000 */
[----:B------:R-:W-:-:S06]  /*0170*/  IMAD.HI.U32 R3, R3, R5, R2 ;  /* 0x0000000503037227 */ /* 0x000fcc00078e0002 */
[----:B------:R-:W-:-:S05]  /*0180*/  IMAD.HI.U32 R0, R3, R6, RZ ;  /* 0x0000000603007227 */ /* 0x000fca00078e00ff */
[----:B------:R-:W-:-:S05]  /*0190*/  IADD3 R2, PT, PT, -R0, RZ, RZ ;  /* 0x000000ff00027210 */ /* 0x000fca0007ffe1ff */
[----:B------:R-:W-:-:S05]  /*01a0*/  IMAD R2, R7, R2, R6 ;  /* 0x0000000207027224 */ /* 0x000fca00078e0206 */
[----:B------:R-:W-:-:S13]  /*01b0*/  ISETP.GT.U32.AND P1, PT, R7, R2, PT ;  /* 0x000000020700720c */ /* 0x000fda0003f24070 */
[-C--:B------:R-:W-:Y:S02]  /*01c0*/  @!P1 IADD3 R2, PT, PT, R2, -R7.reuse, RZ ;  /* 0x8000000702029210 */ /* 0x080fe40007ffe0ff */
[----:B------:R-:W-:Y:S02]  /*01d0*/  @!P1 IADD3 R0, PT, PT, R0, 0x1, RZ ;  /* 0x0000000100009810 */ /* 0x000fe40007ffe0ff */
[----:B------:R-:W-:Y:S02]  /*01e0*/  ISETP.GE.U32.AND P0, PT, R2, R7, PT ;  /* 0x000000070200720c */ /* 0x000fe40003f06070 */
[----:B------:R-:W-:Y:S02]  /*01f0*/  LOP3.LUT R2, R4, UR7, RZ, 0x3c, !PT ;  /* 0x0000000704027c12 */ /* 0x000fe4000f8e3cff */
[----:B------:R-:W-:Y:S02]  /*0200*/  ISETP.NE.AND P1, PT, RZ, UR7, PT ;  /* 0x00000007ff007c0c */ /* 0x000fe4000bf25270 */
[----:B------:R-:W-:-:S07]  /*0210*/  ISETP.GE.AND P2, PT, R2, RZ, PT ;  /* 0x000000ff0200720c */ /* 0x000fce0003f46270 */
[----:B------:R-:W-:Y:S02]  /*0220*/  @P0 IADD3 R0, PT, PT, R0, 0x1, RZ ;  /* 0x0000000100000810 */ /* 0x000fe40007ffe0ff */
[----:B------:R-:W-:-:S04]  /*0230*/  PLOP3.LUT P0, PT, PT, PT, UP0, 0x80, 0x8 ;  /* 0x000000000008781c */ /* 0x000fc80003f0f008 */
[----:B------:R-:W-:Y:S02]  /*0240*/  @!P2 IADD3 R0, PT, PT, -R0, RZ, RZ ;  /* 0x000000ff0000a210 */ /* 0x000fe40007ffe1ff */
[----:B------:R-:W-:-:S04]  /*0250*/  @!P1 LOP3.LUT R0, RZ, UR7, RZ, 0x33, !PT ;  /* 0x00000007ff009c12 */ /* 0x000fc8000f8e33ff */
[C---:B--2---:R-:W-:Y:S02]  /*0260*/  ISETP.GE.OR P0, PT, R0.reuse, UR14, !P0 ;  /* 0x0000000e00007c0c */ /* 0x044fe4000c706670 */
[----:B------:R-:W-:-:S05]  /*0270*/  IADD3 R3, PT, PT, -R0, RZ, RZ ;  /* 0x000000ff00037210 */ /* 0x000fca0007ffe1ff */
[----:B------:R-:W-:-:S06]  /*0280*/  IMAD R2, R3, UR7, R4 ;  /* 0x0000000703027c24 */ /* 0x000fcc000f8e0204 */
[----:B---3--:R-:W-:Y:S05]  /*0290*/  @P0 EXIT ;  /* 0x000000000000094d */ /* 0x008fea0003800000 */
[----:B------:R-:W0:Y:S01]  /*02a0*/  LDC.64 R8, c[0x0][0x3d8] ;  /* 0x0000f600ff087b82 */ /* 0x000e220000000a00 */
[----:B------:R-:W1:Y:S01]  /*02b0*/  LDCU.64 UR12, c[0x0][0x358] ;  /* 0x00006b00ff0c77ac */ /* 0x000e620008000a00 */
[----:B------:R-:W-:Y:S02]  /*02c0*/  IADD3.X R5, PT, PT, R0, UR14, RZ, PT, !PT ;  /* 0x0000000e00057c10 */ /* 0x000fe4000bffe4ff */
[----:B------:R-:W-:Y:S01]  /*02d0*/  IADD3.X R3, PT, PT, R2, UR7, RZ, PT, !PT ;  /* 0x0000000702037c10 */ /* 0x000fe2000bffe4ff */
[----:B------:R-:W2:Y:S03]  /*02e0*/  LDCU.64 UR16, c[0x0][0x3b8] ;  /* 0x00007700ff1077ac */ /* 0x000ea60008000a00 */
[----:B------:R-:W3:Y:S08]  /*02f0*/  LDC.64 R6, c[0x0][0x3e0] ;  /* 0x0000f800ff067b82 */ /* 0x000ef00000000a00 */
[----:B------:R-:W4:Y:S08]  /*0300*/  LDC.64 R40, c[0x0][0x388] ;  /* 0x0000e200ff287b82 */ /* 0x000f300000000a00 */
[----:B------:R-:W2:Y:S01]  /*0310*/  LDC.64 R66, c[0x0][0x3a8] ;  /* 0x0000ea00ff427b82 */ /* 0x000ea20000000a00 */
[----:B0-----:R-:W-:Y:S01]  /*0320*/  IMAD.WIDE R8, R5, 0x4, R8 ;  /* 0x0000000405087825 */ /* 0x001fe200078e0208 */
[----:B------:R-:W-:Y:S01]  /*0330*/  UIADD3 UR6, UPT, UPT, UR4, -0x1, URZ ;  /* 0xffffffff04067890 */ /* 0x000fe2000fffe0ff */
[----:B------:R-:W0:Y:S03]  /*0340*/  LDCU.64 UR18, c[0x0][0x3d0] ;  /* 0x00007a00ff1277ac */ /* 0x000e260008000a00 */
[----:B-1----:R-:W2:Y:S01]  /*0350*/  LDG.E.CONSTANT R13, desc[UR12][R8.64] ;  /* 0x0000000c080d7981 */ /* 0x002ea2000c1e9900 */
[----:B---3--:R-:W-:Y:S01]  /*0360*/  IMAD.WIDE R6, R3, 0x4, R6 ;  /* 0x0000000403067825 */ /* 0x008fe200078e0206 */
[----:B------:R-:W1:Y:S02]  /*0370*/  LDCU.128 UR20, c[0x3][0x40] ;  /* 0x00c00800ff1477ac */ /* 0x000e640008000c00 */
[----:B------:R-:W3:Y:S01]  /*0380*/  LDG.E.CONSTANT R14, desc[UR12][R8.64+-0x10] ;  /* 0xfffff00c080e7981 */ /* 0x000ee2000c1e9900 */
[----:B------:R-:W0:Y:S01]  /*0390*/  LDC R3, c[0x0][0x3c0] ;  /* 0x0000f000ff037b82 */ /* 0x000e220000000800 */
[----:B------:R-:W-:Y:S01]  /*03a0*/  IMAD R38, R0, UR7, R2 ;  /* 0x0000000700267c24 */ /* 0x000fe2000f8e0202 */
[----:B------:R-:W0:Y:S01]  /*03b0*/  LDCU.128 UR24, c[0x3][0x50] ;  /* 0x00c00a00ff1877ac */ /* 0x000e220008000c00 */
[----:B------:R-:W3:Y:S01]  /*03c0*/  LDG.E.CONSTANT R37, desc[UR12][R6.64] ;  /* 0x0000000c06257981 */ /* 0x000ee2000c1e9900 */
[C---:B----4-:R-:W-:Y:S01]  /*03d0*/  IMAD.WIDE.U32 R40, R21.reuse, 0x8, R40 ;  /* 0x0000000815287825 */ /* 0x050fe200078e0028 */
[----:B------:R-:W4:Y:S02]  /*03e0*/  LDCU.128 UR28, c[0x3][0x20] ;  /* 0x00c00400ff1c77ac */ /* 0x000f240008000c00 */
[----:B------:R-:W4:Y:S01]  /*03f0*/  LDG.E.CONSTANT R36, desc[UR12][R6.64+-0x8] ;  /* 0xfffff80c06247981 */ /* 0x000f22000c1e9900 */
[----:B------:R-:W0:Y:S03]  /*0400*/  LDCU.128 UR32, c[0x3][0x30] ;  /* 0x00c00600ff2077ac */ /* 0x000e260008000c00 */
[----:B------:R-:W4:Y:S01]  /*0410*/  LDG.E.CONSTANT R35, desc[UR12][R6.64+0x4] ;  /* 0x0000040c06237981 */ /* 0x000f22000c1e9900 */
[----:B------:R-:W0:Y:S03]  /*0420*/  LDCU.128 UR36, c[0x3][URZ] ;  /* 0x00c00000ff2477ac */ /* 0x000e260008000c00 */
[----:B------:R-:W4:Y:S01]  /*0430*/  LDG.E.CONSTANT R34, desc[UR12][R6.64+-0xc] ;  /* 0xfffff40c06227981 */ /* 0x000f22000c1e9900 */
[----:B------:R-:W0:Y:S03]  /*0440*/  LDCU.128 UR40, c[0x3][0x10] ;  /* 0x00c00200ff2877ac */ /* 0x000e260008000c00 */
[----:B------:R-:W4:Y:S04]  /*0450*/  LDG.E.CONSTANT R33, desc[UR12][R6.64+0x8] ;  /* 0x0000080c06217981 */ /* 0x000f28000c1e9900 */
        /* <DEDUP_REMOVED lines=8> */
[----:B------:R1:W4:Y:S04]  /*04e0*/  LDG.E.CONSTANT R15, desc[UR12][R8.64+0xc] ;  /* 0x00000c0c080f7981 */ /* 0x000328000c1e9900 */
[----:B------:R-:W5:Y:S01]  /*04f0*/  LDG.E.64.CONSTANT R40, desc[UR12][R40.64] ;  /* 0x0000000c28287981 */ /* 0x000f62000c1e9b00 */
[----:B--2---:R-:W-:-:S02]  /*0500*/  IMAD R5, R21, UR16, RZ ;  /* 0x0000001015057c24 */ /* 0x004fc4000f8e02ff */
[----:B-1----:R-:W-:Y:S01]  /*0510*/  IMAD R8, R21, 0xc, RZ ;  /* 0x0000000c15087824 */ /* 0x002fe200078e02ff */
[----:B------:R-:W-:Y:S01]  /*0520*/  MOV R9, 0x60 ;  /* 0x0000006000097802 */ /* 0x000fe20000000f00 */
[----:B------:R-:W-:-:S03]  /*0530*/  IMAD R6, R5, UR17, RZ ;  /* 0x0000001105067c24 */ /* 0x000fc6000f8e02ff */
[----:B------:R-:W-:Y:S01]  /*0540*/  LEA R9, R8, R9, 0x3 ;  /* 0x0000000908097211 */ /* 0x000fe200078e18ff */
[----:B0-----:R-:W-:Y:S02]  /*0550*/  IMAD R7, R6, R3, RZ ;  /* 0x0000000306077224 */ /* 0x001fe400078e02ff */
[----:B------:R-:W-:Y:S01]  /*0560*/  IMAD R20, R5, UR17, R0 ;  /* 0x0000001105147c24 */ /* 0x000fe2000f8e0200 */
[----:B------:R0:W1:Y:S01]  /*0570*/  LDC.64 R64, c[0x3][R9+0x40] ;  /* 0x00c0100009407b82 */ /* 0x0000620000000a00 */
[----:B------:R-:W-:Y:S01]  /*0580*/  IMAD.WIDE R66, R7, 0x10, R66 ;  /* 0x0000001007427825 */ /* 0x000fe200078e0242 */
[----:B------:R-:W-:-:S03]  /*0590*/  UIADD3 UR4, UPT, UPT, -UR4, URZ, URZ ;  /* 0x000000ff04047290 */ /* 0x000fc6000fffe1ff */
[----:B------:R-:W-:-:S03]  /*05a0*/  IMAD R10, R0, R3, R2 ;  /* 0x00000003000a7224 */ /* 0x000fc600078e0202 */
[----:B------:R0:W2:Y:S08]  /*05b0*/  LDC.64 R62, c[0x3][R9+0x48] ;  /* 0x00c01200093e7b82 */ /* 0x0000b00000000a00 */
[----:B------:R0:W0:Y:S08]  /*05c0*/  LDC.64 R60, c[0x3][R9+0x50] ;  /* 0x00c01400093c7b82 */ /* 0x0000300000000a00 */
        /* <DEDUP_REMOVED lines=8> */
[----:B------:R0:W0:Y:S02]  /*0650*/  LDC.64 R42, c[0x3][R9+0x18] ;  /* 0x00c00600092a7b82 */ /* 0x0000240000000a00 */
[----:B0-----:R-:W-:-:S02]  /*0660*/  IMAD R9, R13, R3, R2 ;  /* 0x000000030d097224 */ /* 0x001fc400078e0202 */
[-CC-:B------:R-:W-:Y:S02]  /*0670*/  IMAD R13, R20, R3.reuse, R2.reuse ;  /* 0x00000003140d7224 */ /* 0x180fe400078e0202 */
[-C--:B---3--:R-:W-:Y:S02]  /*0680*/  IMAD R14, R14, R3.reuse, R2 ;  /* 0x000000030e0e7224 */ /* 0x088fe400078e0202 */
[CC--:B------:R-:W-:Y:S02]  /*0690*/  IMAD R37, R0.reuse, R3.reuse, R37 ;  /* 0x0000000300257224 */ /* 0x0c0fe400078e0225 */
[CC--:B----4-:R-:W-:Y:S02]  /*06a0*/  IMAD R36, R0.reuse, R3.reuse, R36 ;  /* 0x0000000300247224 */ /* 0x0d0fe400078e0224 */
[CC--:B------:R-:W-:Y:S02]  /*06b0*/  IMAD R35, R0.reuse, R3.reuse, R35 ;  /* 0x0000000300237224 */ /* 0x0c0fe400078e0223 */
[----:B------:R-:W-:-:S02]  /*06c0*/  IMAD R34, R0, R3, R34 ;  /* 0x0000000300227224 */ /* 0x000fc400078e0222 */
[-C--:B------:R-:W-:Y:S02]  /*06d0*/  IMAD R33, R0, R3.reuse, R33 ;  /* 0x0000000300217224 */ /* 0x080fe400078e0221 */
[-CC-:B------:R-:W-:Y:S02]  /*06e0*/  IMAD R5, R19, R3.reuse, R2.reuse ;  /* 0x0000000313057224 */ /* 0x180fe400078e0202 */
[-CC-:B------:R-:W-:Y:S02]  /*06f0*/  IMAD R6, R18, R3.reuse, R2.reuse ;  /* 0x0000000312067224 */ /* 0x180fe400078e0202 */
[-CC-:B------:R-:W-:Y:S02]  /*0700*/  IMAD R7, R17, R3.reuse, R2.reuse ;  /* 0x0000000311077224 */ /* 0x180fe400078e0202 */
[-C--:B------:R-:W-:Y:S02]  /*0710*/  IMAD R8, R16, R3.reuse, R2 ;  /* 0x0000000310087224 */ /* 0x080fe400078e0202 */
[----:B------:R-:W-:-:S02]  /*0720*/  IMAD R4, R0, R3, R4 ;  /* 0x0000000300047224 */ /* 0x000fc400078e0204 */
[CC--:B------:R-:W-:Y:S02]  /*0730*/  IMAD R11, R0.reuse, R3.reuse, R11 ;  /* 0x00000003000b7224 */ /* 0x0c0fe400078e020b */
[-C--:B------:R-:W-:Y:S02]  /*0740*/  IMAD R12, R0, R3.reuse, R12 ;  /* 0x00000003000c7224 */ /* 0x080fe400078e020c */
[-CC-:B------:R-:W-:Y:S02]  /*0750*/  IMAD R32, R32, R3.reuse, R2.reuse ;  /* 0x0000000320207224 */ /* 0x180fe400078e0202 */
[----:B-12---:R-:W-:-:S07]  /*0760*/  IMAD R15, R15, R3, R2 ;  /* 0x000000030f0f7224 */ /* 0x006fce00078e0202 */
.L_x_0:
[----:B------:R-:W-:-:S04]  /*0770*/  IMAD.WIDE R26, R37, 0x10, R66 ;  /* 0x00000010251a7825 */ /* 0x000fc800078e0242 */
[--C-:B------:R-:W-:Y:S02]  /*0780*/  IMAD.WIDE R30, R36, 0x10, R66.reuse ;  /* 0x00000010241e7825 */ /* 0x100fe400078e0242 */
[----:B------:R-:W2:Y:S04]  /*0790*/  LDG.E.128.CONSTANT R24, desc[UR12][R26.64] ;  /* 0x0000000c1a187981 */ /* 0x000ea8000c1e9d00 */
[----:B------:R-:W2:Y:S01]  /*07a0*/  LDG.E.128.CONSTANT R28, desc[UR12][R30.64] ;  /* 0x0000000c1e1c7981 */ /* 0x000ea2000c1e9d00 */
[----:B0-----:R-:W-:-:S04]  /*07b0*/  IMAD.WIDE R20, R35, 0x10, R66 ;  /* 0x0000001023147825 */ /* 0x001fc800078e0242 */
[--C-:B------:R-:W-:Y:S02]  /*07c0*/  IMAD.WIDE R16, R34, 0x10, R66.reuse ;  /* 0x0000001022107825 */ /* 0x100fe400078e0242 */
[----:B------:R-:W3:Y:S04]  /*07d0*/  LDG.E.128.CONSTANT R20, desc[UR12][R20.64] ;  /* 0x0000000c14147981 */ /* 0x000ee8000c1e9d00 */
[----:B------:R-:W3:Y:S01]  /*07e0*/  LDG.E.128.CONSTANT R16, desc[UR12][R16.64] ;  /* 0x0000000c10107981 */ /* 0x000ee2000c1e9d00 */
[C-C-:B--2---:R-:W-:Y:S02]  /*07f0*/  DADD R68, R24.reuse, R28.reuse ;  /* 0x0000000018447229 */ /* 0x144fe4000000001c */
[----:B------:R-:W-:Y:S01]  /*0800*/  DADD R70, R24, -R28 ;  /* 0x0000000018467229 */ /* 0x000fe2000000081c */
[----:B------:R-:W-:Y:S01]  /*0810*/  IMAD.WIDE R24, R33, 0x10, R66 ;  /* 0x0000001021187825 */ /* 0x000fe200078e0242 */
[----:B------:R-:W-:-:S02]  /*0820*/  DADD R72, R26, R30 ;  /* 0x000000001a487229 */ /* 0x000fc4000000001e */
[----:B------:R-:W-:Y:S01]  /*0830*/  DADD R74, R26, -R30 ;  /* 0x000000001a4a7229 */ /* 0x000fe2000000081e */
[----:B------:R-:W-:Y:S02]  /*0840*/  IMAD.WIDE R28, R12, 0x10, R66 ;  /* 0x000000100c1c7825 */ /* 0x000fe400078e0242 */
[----:B------:R-:W2:Y:S04]  /*0850*/  LDG.E.128.CONSTANT R24, desc[UR12][R24.64] ;  /* 0x0000000c18187981 */ /* 0x000ea8000c1e9d00 */
[----:B------:R-:W2:Y:S01]  /*0860*/  LDG.E.128.CONSTANT R28, desc[UR12][R28.64] ;  /* 0x0000000c1c1c7981 */ /* 0x000ea2000c1e9d00 */
[C-C-:B---3--:R-:W-:Y:S02]  /*0870*/  DADD R76, R20.reuse, R16.reuse ;  /* 0x00000000144c7229 */ /* 0x148fe40000000010 */
[----:B------:R-:W-:-:S02]  /*0880*/  DADD R16, R20, -R16 ;  /* 0x0000000014107229 */ /* 0x000fc40000000810 */
[C-C-:B------:R-:W-:Y:S02]  /*0890*/  DADD R20, R22.reuse, R18.reuse ;  /* 0x0000000016147229 */ /* 0x140fe40000000012 */
[----:B------:R-:W-:Y:S02]  /*08a0*/  DADD R18, R22, -R18 ;  /* 0x0000000016127229 */ /* 0x000fe40000000812 */
[----:B------:R-:W-:Y:S02]  /*08b0*/  DMUL R76, R76, UR22 ;  /* 0x000000164c4c7c28 */ /* 0x000fe40008000000 */
[----:B------:R-:W-:Y:S02]  /*08c0*/  DMUL R16, R62, R16 ;  /* 0x000000103e107228 */ /* 0x000fe40000000000 */
[----:B------:R-:W-:Y:S02]  /*08d0*/  DMUL R20, R20, UR22 ;  /* 0x0000001614147c28 */ /* 0x000fe40008000000 */
[----:B------:R-:W-:-:S02]  /*08e0*/  DMUL R18, R62, R18 ;  /* 0x000000123e127228 */ /* 0x000fc40000000000 */
[----:B------:R-:W-:Y:S02]  /*08f0*/  DFMA R76, R68, UR20, R76 ;  /* 0x00000014444c7c2b */ /* 0x000fe4000800004c */
[----:B------:R-:W-:Y:S02]  /*0900*/  DFMA R70, R64, R70, R16 ;  /* 0x000000464046722b */ /* 0x000fe40000000010 */
[----:B------:R-:W-:Y:S01]  /*0910*/  DFMA R72, R72, UR20, R20 ;  /* 0x0000001448487c2b */ /* 0x000fe20008000014 */
[----:B------:R-:W-:Y:S01]  /*0920*/  IMAD.WIDE R20, R4, 0x10, R66 ;  /* 0x0000001004147825 */ /* 0x000fe200078e0242 */
[----:B------:R-:W-:-:S05]  /*0930*/  DFMA R68, R64, R74, R18 ;  /* 0x0000004a4044722b */ /* 0x000fca0000000012 */
[----:B------:R-:W3:Y:S01]  /*0940*/  LDG.E.128.CONSTANT R20, desc[UR12][R20.64] ;  /* 0x0000000c14147981 */ /* 0x000ee2000c1e9d00 */
[C-C-:B--2---:R-:W-:Y:S02]  /*0950*/  DADD R16, R24.reuse, R28.reuse ;  /* 0x0000000018107229 */ /* 0x144fe4000000001c */
[----:B------:R-:W-:Y:S02]  /*0960*/  DADD R24, R24, -R28 ;  /* 0x0000000018187229 */ /* 0x000fe4000000081c */
[C-C-:B------:R-:W-:Y:S02]  /*0970*/  DADD R74, R26.reuse, R30.reuse ;  /* 0x000000001a4a7229 */ /* 0x140fe4000000001e */
[----:B------:R-:W-:Y:S02]  /*0980*/  DADD R26, R26, -R30 ;  /* 0x000000001a1a7229 */ /* 0x000fe4000000081e */
[----:B------:R-:W-:Y:S01]  /*0990*/  DFMA R76, R16, UR24, R76 ;  /* 0x00000018104c7c2b */ /* 0x000fe2000800004c */
[----:B------:R-:W-:Y:S01]  /*09a0*/  IMAD.WIDE R16, R11, 0x10, R66 ;  /* 0x000000100b107825 */ /* 0x000fe200078e0242 */
[----:B------:R-:W-:-:S02]  /*09b0*/  DFMA R70, R60, R24, R70 ;  /* 0x000000183c46722b */ /* 0x000fc40000000046 */
[----:B------:R-:W-:-:S03]  /*09c0*/  DFMA R74, R74, UR24, R72 ;  /* 0x000000184a4a7c2b */ /* 0x000fc60008000048 */
[----:B------:R-:W3:Y:S01]  /*09d0*/  LDG.E.128.CONSTANT R16, desc[UR12][R16.64] ;  /* 0x0000000c10107981 */ /* 0x000ee2000c1e9d00 */
[----:B------:R-:W-:-:S04]  /*09e0*/  IMAD.WIDE R24, R9, 0x10, R66 ;  /* 0x0000001009187825 */ /* 0x000fc800078e0242 */
[----:B------:R-:W-:Y:S01]  /*09f0*/  IMAD.WIDE R28, R8, 0x10, R66 ;  /* 0x00000010081c7825 */ /* 0x000fe200078e0242 */
[----:B------:R-:W-:Y:S01]  /*0a00*/  DFMA R68, R60, R26, R68 ;  /* 0x0000001a3c44722b */ /* 0x000fe20000000044 */
[----:B------:R-:W2:Y:S04]  /*0a10*/  LDG.E.128.CONSTANT R24, desc[UR12][R24.64] ;  /* 0x0000000c18187981 */ /* 0x000ea8000c1e9d00 */
[----:B------:R-:W2:Y:S01]  /*0a20*/  LDG.E.128.CONSTANT R28, desc[UR12][R28.64] ;  /* 0x0000000c1c1c7981 */ /* 0x000ea2000c1e9d00 */
[C-C-:B---3--:R-:W-:Y:S02]  /*0a30*/  DADD R72, R16.reuse, R20.reuse ;  /* 0x0000000010487229 */ /* 0x148fe40000000014 */
[----:B------:R-:W-:Y:S02]  /*0a40*/  DADD R16, R16, -R20 ;  /* 0x0000000010107229 */ /* 0x000fe40000000814 */
[----:B------:R-:W-:-:S02]  /*0a50*/  DADD R20, R18, R22 ;  /* 0x0000000012147229 */ /* 0x000fc40000000016 */
[----:B------:R-:W-:Y:S02]  /*0a60*/  DADD R18, R18, -R22 ;  /* 0x0000000012127229 */ /* 0x000fe40000000816 */
[----:B------:R-:W-:Y:S02]  /*0a70*/  DFMA R76, R72, UR26, R76 ;  /* 0x0000001a484c7c2b */ /* 0x000fe4000800004c */
[----:B------:R-:W-:Y:S02]  /*0a80*/  DFMA R70, R58, R16, R70 ;  /* 0x000000103a46722b */ /* 0x000fe40000000046 */
[----:B--2---:R-:W-:Y:S02]  /*0a90*/  DADD R16, R24, R28 ;  /* 0x0000000018107229 */ /* 0x004fe4000000001c */
[----:B------:R-:W-:Y:S02]  /*0aa0*/  DFMA R68, R58, R18, R68 ;  /* 0x000000123a44722b */ /* 0x000fe40000000044 */
[----:B------:R-:W-:-:S02]  /*0ab0*/  DADD R18, R26, R30 ;  /* 0x000000001a127229 */ /* 0x000fc4000000001e */
[----:B------:R-:W-:Y:S02]  /*0ac0*/  DFMA R74, R20, UR26, R74 ;  /* 0x0000001a144a7c2b */ /* 0x000fe4000800004a */
[----:B------:R-:W-:Y:S01]  /*0ad0*/  DFMA R76, R16, UR28, R76 ;  /* 0x0000001c104c7c2b */ /* 0x000fe2000800004c */
[----:B------:R-:W-:Y:S01]  /*0ae0*/  IMAD.WIDE R20, R6, 0x10, R66 ;  /* 0x0000001006147825 */ /* 0x000fe200078e0242 */
[----:B------:R-:W-:-:S03]  /*0af0*/  DADD R24, R24, -R28 ;  /* 0x0000000018187229 */ /* 0x000fc6000000081c */
[----:B------:R-:W-:Y:S01]  /*0b00*/  IMAD.WIDE R16, R7, 0x10, R66 ;  /* 0x0000001007107825 */ /* 0x000fe200078e0242 */
[----:B------:R-:W-:Y:S01]  /*0b10*/  DFMA R74, R18, UR28, R74 ;  /* 0x0000001c124a7c2b */ /* 0x000fe2000800004a */
[----:B------:R-:W2:Y:S01]  /*0b20*/  LDG.E.128.CONSTANT R20, desc[UR12][R20.64] ;  /* 0x0000000c14147981 */ /* 0x000ea2000c1e9d00 */
[----:B------:R-:W-:-:S03]  /*0b30*/  DADD R26, R26, -R30 ;  /* 0x000000001a1a7229 */ /* 0x000fc6000000081e */
[----:B------:R-:W2:Y:S01]  /*0b40*/  LDG.E.128.CONSTANT R16, desc[UR12][R16.64] ;  /* 0x0000000c10107981 */ /* 0x000ea2000c1e9d00 */
[----:B------:R-:W-:Y:S01]  /*0b50*/  DFMA R70, R56, R24, R70 ;  /* 0x000000183846722b */ /* 0x000fe20000000046 */
[----:B------:R-:W-:-:S04]  /*0b60*/  IMAD.WIDE R28, R14, 0x10, R66 ;  /* 0x000000100e1c7825 */ /* 0x000fc800078e0242 */
[----:B------:R-:W-:Y:S01]  /*0b70*/  IMAD.WIDE R24, R5, 0x10, R66 ;  /* 0x0000001005187825 */ /* 0x000fe200078e0242 */
[----:B------:R-:W-:Y:S01]  /*0b80*/  DFMA R68, R56, R26, R68 ;  /* 0x0000001a3844722b */ /* 0x000fe20000000044 */
[----:B------:R-:W3:Y:S04]  /*0b90*/  LDG.E.128.CONSTANT R28, desc[UR12][R28.64] ;  /* 0x0000000c1c1c7981 */ /* 0x000ee8000c1e9d00 */
[----:B------:R-:W3:Y:S01]  /*0ba0*/  LDG.E.128.CONSTANT R24, desc[UR12][R24.64] ;  /* 0x0000000c18187981 */ /* 0x000ee2000c1e9d00 */
[----:B------:R-:W-:Y:S02]  /*0bb0*/  UIMAD.WIDE.U32 UR10, UR5, 0x4, UR18 ;  /* 0x00000004050a78a5 */ /* 0x000fe4000f8e0012 */
[----:B------:R-:W-:Y:S01]  /*0bc0*/  UIMAD.WIDE UR8, UR6, 0x4, UR18 ;  /* 0x00000004060878a5 */ /* 0x000fe2000f8e0212 */
[----:B--2---:R-:W-:-:S02]  /*0bd0*/  DADD R72, R16, R20 ;  /* 0x0000000010487229 */ /* 0x004fc40000000014 */
[----:B------:R-:W-:Y:S02]  /*0be0*/  DADD R16, R16, -R20 ;  /* 0x0000000010107229 */ /* 0x000fe40000000814 */
[----:B------:R-:W-:-:S04]  /*0bf0*/  DADD R20, R18, R22 ;  /* 0x0000000012147229 */ /* 0x000fc80000000016 */
[----:B------:R-:W-:Y:S02]  /*0c00*/  DFMA R72, R72, UR30, R76 ;  /* 0x0000001e48487c2b */ /* 0x000fe4000800004c */
[----:B------:R-:W-:Y:S02]  /*0c10*/  DFMA R70, R54, R16, R70 ;  /* 0x000000103646722b */ /* 0x000fe40000000046 */
[----:B---3--:R-:W-:Y:S02]  /*0c20*/  DADD R16, R24, R28 ;  /* 0x0000000018107229 */ /* 0x008fe4000000001c */
[----:B------:R-:W-:Y:S02]  /*0c30*/  DADD R18, R18, -R22 ;  /* 0x0000000012127229 */ /* 0x000fe40000000816 */
[----:B------:R-:W-:Y:S02]  /*0c40*/  DFMA R20, R20, UR30, R74 ;  /* 0x0000001e14147c2b */ /* 0x000fe4000800004a */
[----:B------:R-:W-:-:S02]  /*0c50*/  DADD R24, R24, -R28 ;  /* 0x0000000018187229 */ /* 0x000fc4000000081c */
[----:B------:R-:W-:Y:S01]  /*0c60*/  DADD R28, R26, R30 ;  /* 0x000000001a1c7229 */ /* 0x000fe2000000001e */
[--C-:B------:R-:W-:Y:S01]  /*0c70*/  IMAD.WIDE R22, R32, 0x10, R66.reuse ;  /* 0x0000001020167825 */ /* 0x100fe200078e0242 */
[----:B------:R-:W-:Y:S02]  /*0c80*/  DFMA R72, R16, UR32, R72 ;  /* 0x0000002010487c2b */ /* 0x000fe40008000048 */
[----:B------:R-:W-:Y:S01]  /*0c90*/  DADD R26, R26, -R30 ;  /* 0x000000001a1a7229 */ /* 0x000fe2000000081e */
[----:B------:R-:W-:Y:S01]  /*0ca0*/  IMAD.WIDE R16, R15, 0x10, R66 ;  /* 0x000000100f107825 */ /* 0x000fe200078e0242 */
[----:B------:R-:W-:Y:S02]  /*0cb0*/  MOV R31, UR11 ;  /* 0x0000000b001f7c02 */ /* 0x000fe40008000f00 */
[----:B------:R-:W-:Y:S02]  /*0cc0*/  MOV R30, UR10 ;  /* 0x0000000a001e7c02 */ /* 0x000fe40008000f00 */
[----:B------:R-:W-:-:S02]  /*0cd0*/  MOV R74, UR8 ;  /* 0x00000008004a7c02 */ /* 0x000fc40008000f00 */
[----:B------:R-:W-:Y:S01]  /*0ce0*/  MOV R75, UR9 ;  /* 0x00000009004b7c02 */ /* 0x000fe20008000f00 */
[----:B------:R-:W-:Y:S01]  /*0cf0*/  DFMA R68, R54, R18, R68 ;  /* 0x000000123644722b */ /* 0x000fe20000000044 */
[----:B------:R-:W2:Y:S01]  /*0d00*/  LDG.E.CONSTANT R31, desc[UR12][R30.64+0x4] ;  /* 0x0000040c1e1f7981 */ /* 0x000ea2000c1e9900 */
[----:B------:R-:W-:-:S03]  /*0d10*/  DFMA R28, R28, UR32, R20 ;  /* 0x000000201c1c7c2b */ /* 0x000fc60008000014 */
[----:B------:R-:W3:Y:S04]  /*0d20*/  LDG.E.128.CONSTANT R16, desc[UR12][R16.64] ;  /* 0x0000000c10107981 */ /* 0x000ee8000c1e9d00 */
[----:B------:R-:W3:Y:S04]  /*0d30*/  LDG.E.128.CONSTANT R20, desc[UR12][R22.64] ;  /* 0x0000000c16147981 */ /* 0x000ee8000c1e9d00 */
[----:B------:R3:W4:Y:S01]  /*0d40*/  LDG.E.CONSTANT R30, desc[UR12][R74.64] ;  /* 0x0000000c4a1e7981 */ /* 0x000722000c1e9900 */
[C---:B------:R-:W-:Y:S02]  /*0d50*/  DFMA R26, R52.reuse, R26, R68 ;  /* 0x0000001a341a722b */ /* 0x040fe40000000044 */
[----:B------:R-:W-:Y:S01]  /*0d60*/  DFMA R24, R52, R24, R70 ;  /* 0x000000183418722b */ /* 0x000fe20000000046 */
[----:B--2---:R-:W-:Y:S01]  /*0d70*/  IMAD R31, R31, UR17, R0 ;  /* 0x000000111f1f7c24 */ /* 0x004fe2000f8e0200 */
[----:B---3--:R-:W-:-:S02]  /*0d80*/  DADD R74, R16, R20 ;  /* 0x00000000104a7229 */ /* 0x008fc40000000014 */
[----:B------:R-:W-:Y:S02]  /*0d90*/  DADD R68, R16, -R20 ;  /* 0x0000000010447229 */ /* 0x000fe40000000814 */
[C-C-:B------:R-:W-:Y:S01]  /*0da0*/  DADD R16, R18.reuse, R22.reuse ;  /* 0x0000000012107229 */ /* 0x140fe20000000016 */
[----:B----4-:R-:W-:Y:S02]  /*0db0*/  IMAD R20, R30, UR17, R0 ;  /* 0x000000111e147c24 */ /* 0x010fe4000f8e0200 */
[-CC-:B------:R-:W-:Y:S02]  /*0dc0*/  IMAD R31, R31, R3.reuse, R2.reuse ;  /* 0x000000031f1f7224 */ /* 0x180fe400078e0202 */
[----:B------:R-:W-:Y:S01]  /*0dd0*/  IMAD R21, R20, R3, R2 ;  /* 0x0000000314157224 */ /* 0x000fe200078e0202 */
[----:B------:R-:W-:Y:S01]  /*0de0*/  DADD R70, R18, -R22 ;  /* 0x0000000012467229 */ /* 0x000fe20000000816 */
[----:B------:R-:W-:Y:S01]  /*0df0*/  MOV R18, UR8 ;  /* 0x0000000800127c02 */ /* 0x000fe20008000f00 */
[----:B------:R-:W-:Y:S01]  /*0e00*/  DFMA R28, R16, UR34, R28 ;  /* 0x00000022101c7c2b */ /* 0x000fe2000800001c */
[----:B------:R-:W-:Y:S01]  /*0e10*/  MOV R19, UR9 ;  /* 0x0000000900137c02 */ /* 0x000fe20008000f00 */
[----:B------:R-:W-:-:S04]  /*0e20*/  IMAD.WIDE R16, R31, 0x10, R66 ;  /* 0x000000101f107825 */ /* 0x000fc800078e0242 */
[----:B------:R-:W-:Y:S01]  /*0e30*/  IMAD.WIDE R20, R21, 0x10, R66 ;  /* 0x0000001015147825 */ /* 0x000fe200078e0242 */
[----:B------:R-:W2:Y:S04]  /*0e40*/  LDG.E.CONSTANT R30, desc[UR12][R18.64+0xc] ;  /* 0x00000c0c121e7981 */ /* 0x000ea8000c1e9900 */
[----:B------:R-:W3:Y:S04]  /*0e50*/  LDG.E.CONSTANT R31, desc[UR12][R18.64+-0x4] ;  /* 0xfffffc0c121f7981 */ /* 0x000ee8000c1e9900 */
[----:B------:R-:W4:Y:S04]  /*0e60*/  LDG.E.128.CONSTANT R20, desc[UR12][R20.64] ;  /* 0x0000000c14147981 */ /* 0x000f28000c1e9d00 */
[----:B------:R-:W4:Y:S01]  /*0e70*/  LDG.E.128.CONSTANT R16, desc[UR12][R16.64] ;  /* 0x0000000c10107981 */ /* 0x000f22000c1e9d00 */
[----:B------:R-:W-:-:S02]  /*0e80*/  DFMA R72, R74, UR34, R72 ;  /* 0x000000224a487c2b */ /* 0x000fc40008000048 */
[C---:B------:R-:W-:Y:S02]  /*0e90*/  DFMA R24, R50.reuse, R68, R24 ;  /* 0x000000443218722b */ /* 0x040fe40000000018 */
[----:B------:R-:W-:Y:S01]  /*0ea0*/  DFMA R26, R50, R70, R26 ;  /* 0x00000046321a722b */ /* 0x000fe2000000001a */
[--C-:B--2---:R-:W-:Y:S02]  /*0eb0*/  IMAD R30, R30, UR17, R0.reuse ;  /* 0x000000111e1e7c24 */ /* 0x104fe4000f8e0200 */
[----:B---3--:R-:W-:-:S04]  /*0ec0*/  IMAD R31, R31, UR17, R0 ;  /* 0x000000111f1f7c24 */ /* 0x008fc8000f8e0200 */
[-CC-:B------:R-:W-:Y:S01]  /*0ed0*/  IMAD R31, R31, R3.reuse, R2.reuse ;  /* 0x000000031f1f7224 */ /* 0x180fe200078e0202 */
[C-C-:B----4-:R-:W-:Y:S02]  /*0ee0*/  DADD R74, R16.reuse, R20.reuse ;  /* 0x00000000104a7229 */ /* 0x150fe40000000014 */
[----:B------:R-:W-:Y:S02]  /*0ef0*/  DADD R68, R16, -R20 ;  /* 0x0000000010447229 */ /* 0x000fe40000000814 */
[C-C-:B------:R-:W-:Y:S02]  /*0f00*/  DADD R16, R18.reuse, R22.reuse ;  /* 0x0000000012107229 */ /* 0x140fe40000000016 */
[----:B------:R-:W-:Y:S01]  /*0f10*/  DADD R70, R18, -R22 ;  /* 0x0000000012467229 */ /* 0x000fe20000000816 */
[----:B------:R-:W-:Y:S02]  /*0f20*/  IMAD R19, R30, R3, R2 ;  /* 0x000000031e137224 */ /* 0x000fe400078e0202 */
[----:B------:R-:W-:Y:S01]  /*0f30*/  IMAD.WIDE R20, R31, 0x10, R66 ;  /* 0x000000101f147825 */ /* 0x000fe200078e0242 */
[----:B------:R-:W-:-:S03]  /*0f40*/  MOV R31, UR9 ;  /* 0x00000009001f7c02 */ /* 0x000fc60008000f00 */
[----:B------:R-:W-:Y:S01]  /*0f50*/  IMAD.WIDE R18, R19, 0x10, R66 ;  /* 0x0000001013127825 */ /* 0x000fe200078e0242 */
[----:B------:R-:W-:Y:S01]  /*0f60*/  MOV R30, UR8 ;  /* 0x00000008001e7c02 */ /* 0x000fe20008000f00 */
[----:B------:R-:W-:Y:S01]  /*0f70*/  DFMA R72, R74, UR36, R72 ;  /* 0x000000244a487c2b */ /* 0x000fe20008000048 */
[----:B------:R-:W2:Y:S01]  /*0f80*/  LDG.E.128.CONSTANT R20, desc[UR12][R20.64] ;  /* 0x0000000c14147981 */ /* 0x000ea2000c1e9d00 */
[----:B------:R-:W-:Y:S01]  /*0f90*/  DFMA R28, R16, UR36, R28 ;  /* 0x00000024101c7c2b */ /* 0x000fe2000800001c */
[----:B------:R-:W-:Y:S02]  /*0fa0*/  MOV R74, UR8 ;  /* 0x00000008004a7c02 */ /* 0x000fe40008000f00 */
[----:B------:R-:W2:Y:S01]  /*0fb0*/  LDG.E.128.CONSTANT R16, desc[UR12][R18.64] ;  /* 0x0000000c12107981 */ /* 0x000ea2000c1e9d00 */
[----:B------:R-:W-:-:S03]  /*0fc0*/  MOV R75, UR9 ;  /* 0x00000009004b7c02 */ /* 0x000fc60008000f00 */
[----:B------:R-:W3:Y:S04]  /*0fd0*/  LDG.E.CONSTANT R31, desc[UR12][R30.64+0x10] ;  /* 0x0000100c1e1f7981 */ /* 0x000ee8000c1e9900 */
[----:B------:R2:W4:Y:S01]  /*0fe0*/  LDG.E.CONSTANT R30, desc[UR12][R74.64+-0x8] ;  /* 0xfffff80c4a1e7981 */ /* 0x000522000c1e9900 */
[C---:B------:R-:W-:Y:S02]  /*0ff0*/  DFMA R24, R48.reuse, R68, R24 ;  /* 0x000000443018722b */ /* 0x040fe40000000018 */
[----:B------:R-:W-:Y:S02]  /*1000*/  DFMA R26, R48, R70, R26 ;  /* 0x00000046301a722b */ /* 0x000fe4000000001a */
[C-C-:B--2---:R-:W-:Y:S02]  /*1010*/  DADD R74, R16.reuse, R20.reuse ;  /* 0x00000000104a7229 */ /* 0x144fe40000000014 */
[----:B------:R-:W-:-:S02]  /*1020*/  DADD R68, R16, -R20 ;  /* 0x0000000010447229 */ /* 0x000fc40000000814 */
[C-C-:B------:R-:W-:Y:S01]  /*1030*/  DADD R16, R18.reuse, R22.reuse ;  /* 0x0000000012107229 */ /* 0x140fe20000000016 */
[----:B---3--:R-:W-:Y:S01]  /*1040*/  IMAD R31, R31, UR17, R0 ;  /* 0x000000111f1f7c24 */ /* 0x008fe2000f8e0200 */
[----:B------:R-:W-:Y:S01]  /*1050*/  DADD R70, R18, -R22 ;  /* 0x0000000012467229 */ /* 0x000fe20000000816 */
[----:B------:R-:W-:Y:S02]  /*1060*/  MOV R18, UR8 ;  /* 0x0000000800127c02 */ /* 0x000fe40008000f00 */
[----:B------:R-:W-:Y:S01]  /*1070*/  IMAD R31, R31, R3, R2 ;  /* 0x000000031f1f7224 */ /* 0x000fe200078e0202 */
[----:B------:R-:W-:Y:S01]  /*1080*/  MOV R19, UR9 ;  /* 0x0000000900137c02 */ /* 0x000fe20008000f00 */
[----:B----4-:R-:W-:Y:S01]  /*1090*/  IMAD R20, R30, UR17, R0 ;  /* 0x000000111e147c24 */ /* 0x010fe2000f8e0200 */
[----:B------:R-:W-:-:S03]  /*10a0*/  DFMA R28, R16, UR38, R28 ;  /* 0x00000026101c7c2b */ /* 0x000fc6000800001c */
[----:B------:R-:W2:Y:S01]  /*10b0*/  LDG.E.CONSTANT R30, desc[UR12][R18.64+0x14] ;  /* 0x0000140c121e7981 */ /* 0x000ea2000c1e9900 */
[----:B------:R-:W-:-:S03]  /*10c0*/  IMAD.WIDE R16, R31, 0x10, R66 ;  /* 0x000000101f107825 */ /* 0x000fc600078e0242 */
[----:B------:R-:W3:Y:S01]  /*10d0*/  LDG.E.CONSTANT R31, desc[UR12][R18.64+-0xc] ;  /* 0xfffff40c121f7981 */ /* 0x000ee2000c1e9900 */
[----:B------:R-:W-:-:S04]  /*10e0*/  IMAD R21, R20, R3, R2 ;  /* 0x0000000314157224 */ /* 0x000fc800078e0202 */
[----:B------:R-:W-:Y:S01]  /*10f0*/  IMAD.WIDE R20, R21, 0x10, R66 ;  /* 0x0000001015147825 */ /* 0x000fe200078e0242 */
[----:B------:R-:W4:Y:S05]  /*1100*/  LDG.E.128.CONSTANT R16, desc[UR12][R16.64] ;  /* 0x0000000c10107981 */ /* 0x000f2a000c1e9d00 */
[----:B------:R-:W4:Y:S01]  /*1110*/  LDG.E.128.CONSTANT R20, desc[UR12][R20.64] ;  /* 0x0000000c14147981 */ /* 0x000f22000c1e9d00 */
[----:B------:R-:W-:Y:S02]  /*1120*/  DFMA R72, R74, UR38, R72 ;  /* 0x000000264a487c2b */ /* 0x000fe40008000048 */
[C---:B------:R-:W-:Y:S02]  /*1130*/  DFMA R24, R46.reuse, R68, R24 ;  /* 0x000000442e18722b */ /* 0x040fe40000000018 */
[----:B------:R-:W-:Y:S01]  /*1140*/  DFMA R26, R46, R70, R26 ;  /* 0x000000462e1a722b */ /* 0x000fe2000000001a */
[----:B--2---:R-:W-:-:S02]  /*1150*/  IMAD R30, R30, UR17, R0 ;  /* 0x000000111e1e7c24 */ /* 0x004fc4000f8e0200 */
[----:B---3--:R-:W-:-:S04]  /*1160*/  IMAD R31, R31, UR17, R0 ;  /* 0x000000111f1f7c24 */ /* 0x008fc8000f8e0200 */
[----:B------:R-:W-:Y:S01]  /*1170*/  IMAD R31, R31, R3, R2 ;  /* 0x000000031f1f7224 */ /* 0x000fe200078e0202 */
[C-C-:B----4-:R-:W-:Y:S02]  /*1180*/  DADD R76, R16.reuse, R20.reuse ;  /* 0x00000000104c7229 */ /* 0x150fe40000000014 */
[----:B------:R-:W-:Y:S02]  /*1190*/  DADD R68, R16, -R20 ;  /* 0x0000000010447229 */ /* 0x000fe40000000814 */
[C-C-:B------:R-:W-:Y:S01]  /*11a0*/  DADD R70, R18.reuse, R22.reuse ;  /* 0x0000000012467229 */ /* 0x140fe20000000016 */
[----:B------:R-:W-:Y:S01]  /*11b0*/  IMAD.WIDE R20, R31, 0x10, R66 ;  /* 0x000000101f147825 */ /* 0x000fe200078e0242 */
[----:B------:R-:W-:-:S03]  /*11c0*/  DADD R74, R18, -R22 ;  /* 0x00000000124a7229 */ /* 0x000fc60000000816 */
[----:B------:R-:W-:Y:S02]  /*11d0*/  IMAD R19, R30, R3, R2 ;  /* 0x000000031e137224 */ /* 0x000fe400078e0202 */
[----:B------:R-:W0:Y:S01]  /*11e0*/  LDC.64 R30, c[0x0][0x390] ;  /* 0x0000e400ff1e7b82 */ /* 0x000e220000000a00 */
[----:B------:R-:W2:Y:S01]  /*11f0*/  LDG.E.128.CONSTANT R20, desc[UR12][R20.64] ;  /* 0x0000000c14147981 */ /* 0x000ea2000c1e9d00 */
[----:B------:R-:W-:-:S06]  /*1200*/  IMAD.WIDE R16, R19, 0x10, R66 ;  /* 0x0000001013107825 */ /* 0x000fcc00078e0242 */
[----:B------:R-:W2:Y:S01]  /*1210*/  LDG.E.128.CONSTANT R16, desc[UR12][R16.64] ;  /* 0x0000000c10107981 */ /* 0x000ea2000c1e9d00 */
[----:B------:R-:W-:Y:S01]  /*1220*/  DFMA R68, R44, R68, R24 ;  /* 0x000000442c44722b */ /* 0x000fe20000000018 */
[----:B------:R-:W-:-:S04]  /*1230*/  IMAD.WIDE R24, R10, 0x10, R66 ;  /* 0x000000100a187825 */ /* 0x000fc800078e0242 */
[----:B0-----:R-:W-:-:S06]  /*1240*/  IMAD.WIDE R30, R38, 0x8, R30 ;  /* 0x00000008261e7825 */ /* 0x001fcc00078e021e */
[----:B------:R-:W3:Y:S01]  /*1250*/  LDG.E.64.CONSTANT R30, desc[UR12][R30.64] ;  /* 0x0000000c1e1e7981 */ /* 0x000ee2000c1e9b00 */
[----:B------:R-:W-:-:S03]  /*1260*/  DFMA R74, R44, R74, R26 ;  /* 0x0000004a2c4a722b */ /* 0x000fc6000000001a */
[----:B------:R-:W4:Y:S01]  /*1270*/  LDG.E.128.CONSTANT R24, desc[UR12][R24.64] ;  /* 0x0000000c18187981 */ /* 0x000f22000c1e9d00 */
[----:B------:R-:W-:Y:S02]  /*1280*/  DFMA R28, R70, UR40, R28 ;  /* 0x00000028461c7c2b */ /* 0x000fe4000800001c */
[----:B------:R-:W-:Y:S01]  /*1290*/  DFMA R72, R76, UR40, R72 ;  /* 0x000000284c487c2b */ /* 0x000fe20008000048 */
[----:B------:R-:W-:-:S04]  /*12a0*/  UIADD3 UR4, UPT, UPT, UR4, 0x1, URZ ;  /* 0x0000000104047890 */ /* 0x000fc8000fffe0ff */
[----:B------:R-:W-:Y:S01]  /*12b0*/  UISETP.NE.AND UP0, UPT, UR4, URZ, UPT ;  /* 0x000000ff0400728c */ /* 0x000fe2000bf05270 */
[C---:B------:R-:W-:Y:S02]  /*12c0*/  IMAD R37, R3.reuse, UR17, R37 ;  /* 0x0000001103257c24 */ /* 0x040fe4000f8e0225 */
[C---:B------:R-:W-:Y:S02]  /*12d0*/  IMAD R36, R3.reuse, UR17, R36 ;  /* 0x0000001103247c24 */ /* 0x040fe4000f8e0224 */
[C---:B------:R-:W-:Y:S02]  /*12e0*/  IMAD R35, R3.reuse, UR17, R35 ;  /* 0x0000001103237c24 */ /* 0x040fe4000f8e0223 */
[C---:B------:R-:W-:Y:S02]  /*12f0*/  IMAD R34, R3.reuse, UR17, R34 ;  /* 0x0000001103227c24 */ /* 0x040fe4000f8e0222 */
[C---:B------:R-:W-:Y:S02]  /*1300*/  IMAD R33, R3.reuse, UR17, R33 ;  /* 0x0000001103217c24 */ /* 0x040fe4000f8e0221 */
[----:B------:R-:W-:-:S02]  /*1310*/  IMAD R32, R3, UR17, R32 ;  /* 0x0000001103207c24 */ /* 0x000fc4000f8e0220 */
        /* <DEDUP_REMOVED lines=10> */
[----:B------:R-:W-:Y:S01]  /*13c0*/  IMAD R12, R3, UR17, R12 ;  /* 0x00000011030c7c24 */ /* 0x000fe2000f8e020c */
[----:B------:R-:W-:Y:S02]  /*13d0*/  UIADD3 UR6, UPT, UPT, UR6, 0x1, URZ ;  /* 0x0000000106067890 */ /* 0x000fe4000fffe0ff */
[----:B------:R-:W-:Y:S01]  /*13e0*/  UIADD3 UR5, UPT, UPT, UR5, 0x1, URZ ;  /* 0x0000000105057890 */ /* 0x000fe2000fffe0ff */
[----:B--2---:R-:W-:-:S02]  /*13f0*/  DADD R70, R16, R20 ;  /* 0x0000000010467229 */ /* 0x004fc40000000014 */
[----:B------:R-:W-:Y:S02]  /*1400*/  DADD R16, R16, -R20 ;  /* 0x0000000010107229 */ /* 0x000fe40000000814 */
[----:B------:R-:W-:-:S04]  /*1410*/  DADD R20, R18, R22 ;  /* 0x0000000012147229 */ /* 0x000fc80000000016 */
[----:B------:R-:W-:-:S04]  /*1420*/  DFMA R70, R70, UR42, R72 ;  /* 0x0000002a46467c2b */ /* 0x000fc80008000048 */
[----:B------:R-:W-:Y:S02]  /*1430*/  DFMA R28, R20, UR42, R28 ;  /* 0x0000002a141c7c2b */ /* 0x000fe4000800001c */
[----:B------:R-:W0:Y:S01]  /*1440*/  LDC.64 R20, c[0x0][0x3b0] ;  /* 0x0000ec00ff147b82 */ /* 0x000e220000000a00 */
[----:B------:R-:W-:Y:S02]  /*1450*/  DADD R18, R18, -R22 ;  /* 0x0000000012127229 */ /* 0x000fe40000000816 */
[----:B------:R-:W-:-:S03]  /*1460*/  DMUL R70, R70, 0.5 ;  /* 0x3fe0000046467828 */ /* 0x000fc60000000000 */
[----:B------:R-:W-:Y:S02]  /*1470*/  DMUL R28, R28, 0.5 ;  /* 0x3fe000001c1c7828 */ /* 0x000fe40000000000 */
[----:B---3-5:R-:W-:Y:S02]  /*1480*/  DADD R30, R40, R30 ;  /* 0x00000000281e7229 */ /* 0x028fe4000000001e */
[C---:B------:R-:W-:Y:S02]  /*1490*/  DFMA R68, R42.reuse, R16, R68 ;  /* 0x000000102a44722b */ /* 0x040fe40000000044 */
[----:B------:R-:W-:-:S04]  /*14a0*/  DFMA R16, R42, R18, R74 ;  /* 0x000000122a10722b */ /* 0x000fc8000000004a */
[C---:B----4-:R-:W-:Y:S02]  /*14b0*/  DFMA R24, R30.reuse, R24, -R70 ;  /* 0x000000181e18722b */ /* 0x050fe40000000846 */
[----:B------:R-:W-:-:S06]  /*14c0*/  DFMA R18, R30, R26, -R28 ;  /* 0x0000001a1e12722b */ /* 0x000fcc000000081c */
[----:B------:R-:W-:Y:S02]  /*14d0*/  DADD R16, R16, R24 ;  /* 0x0000000010107229 */ /* 0x000fe40000000018 */
[----:B------:R-:W-:Y:S01]  /*14e0*/  DADD R18, -R68, R18 ;  /* 0x0000000044127229 */ /* 0x000fe20000000112 */
[----:B0-----:R-:W-:-:S06]  /*14f0*/  IMAD.WIDE R20, R13, 0x10, R20 ;  /* 0x000000100d147825 */ /* 0x001fcc00078e0214 */
[----:B------:R0:W-:Y:S01]  /*1500*/  STG.E.128 desc[UR12][R20.64], R16 ;  /* 0x0000001014007986 */ /* 0x0001e2000c101d0c */
[----:B------:R-:W-:Y:S01]  /*1510*/  MOV R23, UR14 ;  /* 0x0000000e00177c02 */ /* 0x000fe20008000f00 */
[----:B------:R-:W-:-:S04]  /*1520*/  IMAD R13, R3, UR17, R13 ;  /* 0x00000011030d7c24 */ /* 0x000fc8000f8e020d */
[----:B------:R-:W-:Y:S01]  /*1530*/  IMAD R38, R23, UR7, R38 ;  /* 0x0000000717267c24 */ /* 0x000fe2000f8e0226 */
[----:B------:R-:W-:Y:S06]  /*1540*/  BRA.U UP0, `(.L_x_0) ;  /* 0xfffffff100887547 */ /* 0x000fec000b83ffff */
[----:B------:R-:W-:Y:S05]  /*1550*/  EXIT ;  /* 0x000000000000794d */ /* 0x000fea0003800000 */
.L_x_1:
[----:B------:R-:W-:-:S00]  /*1560*/  BRA `(.L_x_1) ;  /* 0xfffffffc00fc7947 */ /* 0x000fc0000383ffff */
[----:B------:R-:W-:-:S00]  /*1570*/  NOP ;  /* 0x0000000000007918 */ /* 0x000fc00000000000 */
        /* <DEDUP_REMOVED lines=8> */
.L_x_2:


//--------------------- .nv.shared.reserved.0     --------------------------
	.section	.nv.shared.reserved.0,"aw",@nobits
	.weak		__nv_reservedSMEM_offset_0_alias
	.size		__nv_reservedSMEM_offset_0_alias, 0, 64
	.other		__nv_reservedSMEM_offset_0_alias,@"STO_CUDA_RESERVED_SHARED STV_DEFAULT"
__nv_reservedSMEM_offset_0_alias:
	.zero		0
	.zero		64


//--------------------- .nv.constant0._Z24hpsi1_rt_stencil_kern_v1iPKdS0_S0_S0_PK7double2PS1_iiiiiiPKiS6_S6_ --------------------------
	.section	.nv.constant0._Z24hpsi1_rt_stencil_kern_v1iPKdS0_S0_S0_PK7double2PS1_iiiiiiPKiS6_S6_,"a",@progbits
	.sectionflags	@""
	.align	4
.nv.constant0._Z24hpsi1_rt_stencil_kern_v1iPKdS0_S0_S0_PK7double2PS1_iiiiiiPKiS6_S6_:
	.zero		1000


//--------------------- SYMBOLS --------------------------

	.type		.nv.reservedSmem.offset0,@object
	.size		.nv.reservedSmem.offset0,0x4
